	.target	sm_100a

	.elftype	@"ET_EXEC"


//--------------------- .note.nv.tkinfo           --------------------------
	.section	.note.nv.tkinfo,"",@"SHT_NOTE"
	.sectionflags	@"SHF_NOTE_NV_TKINFO"
	.tkinfo
        /*0018*/ 	.word	0x00000002
        /*0030*/ 	.string	""
        /*0030*/ 	.string	"ptxas"
        /*0030*/ 	.string	"Cuda compilation tools, release 13.0, V13.0.88"
        /*0030*/ 	.string	"Build cuda_13.0.r13.0/compiler.36424714_0"
        /*0030*/ 	.string	"-arch sm_100a -m 64 "



//--------------------- .note.nv.cuinfo           --------------------------
	.section	.note.nv.cuinfo,"",@"SHT_NOTE"
	.sectionflags	@"SHF_NOTE_NV_CUINFO"
        /*0018*/ 	.short	0x0002
        /*001a*/ 	.short	0x0064
        /*001c*/ 	.short	0x0082
	.zero		2


//--------------------- .nv.info                  --------------------------
	.section	.nv.info,"",@"SHT_CUDA_INFO"
	.align	4


	//----- nvinfo : EIATTR_REGCOUNT
	.align		4
        /*0000*/ 	.byte	0x04, 0x2f
        /*0002*/ 	.short	(.L_19 - .L_18)
	.align		4
.L_18:
        /*0004*/ 	.word	index@(_ZN7cutlass13device_kernelINS_4gemm6kernel13GemmUniversalIN4cute5tupleIJiiiiEEENS1_10collective13CollectiveMmaINS1_35MainloopSm100TmaUmmaWarpSpecializedILi3ELi2ELi4ENS5_IJNS4_1CILi2EEENSA_ILi4EEENSA_ILi1EEEEEEEENS5_IJNSA_ILi128EEESG_SG_EEENS_10tfloat32_tENS5_IJlSD_lEEESI_SJ_NS4_8TiledMMAINS4_8MMA_AtomIJNS4_23SM100_MMA_TF32_2x1SM_SSISI_SI_fLi128ELi128ELNS4_4UMMA5MajorE0ELSO_0ELNSN_7ScaleInE0ELSP_0EEEEEENS4_6LayoutINS5_IJSD_SD_SD_EEENS5_IJNSA_ILi0EEESU_SU_EEEEENS5_IJNS4_10UnderscoreESX_SX_EEEEENS4_28SM100_TMA_2SM_LOAD_MULTICASTENS4_14ComposedLayoutINS4_7SwizzleILi3ELi4ELi3EEENS4_18smem_ptr_flag_bitsILi32EEENSS_INS5_IJNSA_ILi8EEENSA_ILi32EEEEEENS5_IJS17_SD_EEEEEEEvNS4_8identityENS4_18SM100_TMA_2SM_LOADES1B_vS1C_EENS_8epilogue10collective18CollectiveEpilogueINS1F_23Sm100TmaWarpSpecializedILi4ELi2ELi16ELb1ELb0EEEJNS5_IJNSA_ILi64EEESG_SG_EEENS5_IJNSS_IS1K_SD_EENSS_INS5_IJNSA_ILi16EEESB_EEENS5_IJSD_S1K_EEEEEEEESI_SJ_SI_SJ_NS1F_6fusion15FusionCallbacksIS1J_NS1S_17LinearCombinationISI_fSI_fLNS_15FloatRoundStyleE2EEES1L_S1R_JEEENS4_5SM1004TMEM4LOAD26SM100_TMEM_LOAD_32dp32b16xENS4_13SM90_TMA_LOADENS11_INS12_ILi2ELi4ELi3EEES15_NSS_INS5_IJS16_S1N_EEENS5_IJS1N_SD_EEEEEEENS4_39AutoVectorizingCopyWithAssumedAlignmentILi128EEENS4_14SM90_TMA_STOREES27_S29_S29_EEEvvEEEEvNT_6ParamsE)
        /*0008*/ 	.word	0x0000004e


	//----- nvinfo : EIATTR_FRAME_SIZE
	.align		4
.L_19:
        /*000c*/ 	.byte	0x04, 0x11
        /*000e*/ 	.short	(.L_21 - .L_20)
	.align		4
.L_20:
        /*0010*/ 	.word	index@($__internal_2_$__cuda_sm10x_tcgen05_guardrail_trap_unallocated_columns_being_dealloced)
        /*0014*/ 	.word	0x00000000


	//----- nvinfo : EIATTR_FRAME_SIZE
	.align		4
.L_21:
        /*0018*/ 	.byte	0x04, 0x11
        /*001a*/ 	.short	(.L_23 - .L_22)
	.align		4
.L_22:
        /*001c*/ 	.word	index@($__internal_1_$__cuda_sm10x_tcgen05_guardrail_trap_phase_invalid_during_alloc)
        /*0020*/ 	.word	0x00000000


	//----- nvinfo : EIATTR_FRAME_SIZE
	.align		4
.L_23:
        /*0024*/ 	.byte	0x04, 0x11
        /*0026*/ 	.short	(.L_25 - .L_24)
	.align		4
.L_24:
        /*0028*/ 	.word	index@($__internal_0_$__cuda_sm10x_tcgen05_guardrail_trap_col_being_dealloced_not_returned_by_alloc)
        /*002c*/ 	.word	0x00000000


	//----- nvinfo : EIATTR_FRAME_SIZE
	.align		4
.L_25:
        /*0030*/ 	.byte	0x04, 0x11
        /*0032*/ 	.short	(.L_27 - .L_26)
	.align		4
.L_26:
        /*0034*/ 	.word	index@(_ZN7cutlass13device_kernelINS_4gemm6kernel13GemmUniversalIN4cute5tupleIJiiiiEEENS1_10collective13CollectiveMmaINS1_35MainloopSm100TmaUmmaWarpSpecializedILi3ELi2ELi4ENS5_IJNS4_1CILi2EEENSA_ILi4EEENSA_ILi1EEEEEEEENS5_IJNSA_ILi128EEESG_SG_EEENS_10tfloat32_tENS5_IJlSD_lEEESI_SJ_NS4_8TiledMMAINS4_8MMA_AtomIJNS4_23SM100_MMA_TF32_2x1SM_SSISI_SI_fLi128ELi128ELNS4_4UMMA5MajorE0ELSO_0ELNSN_7ScaleInE0ELSP_0EEEEEENS4_6LayoutINS5_IJSD_SD_SD_EEENS5_IJNSA_ILi0EEESU_SU_EEEEENS5_IJNS4_10UnderscoreESX_SX_EEEEENS4_28SM100_TMA_2SM_LOAD_MULTICASTENS4_14ComposedLayoutINS4_7SwizzleILi3ELi4ELi3EEENS4_18smem_ptr_flag_bitsILi32EEENSS_INS5_IJNSA_ILi8EEENSA_ILi32EEEEEENS5_IJS17_SD_EEEEEEEvNS4_8identityENS4_18SM100_TMA_2SM_LOADES1B_vS1C_EENS_8epilogue10collective18CollectiveEpilogueINS1F_23Sm100TmaWarpSpecializedILi4ELi2ELi16ELb1ELb0EEEJNS5_IJNSA_ILi64EEESG_SG_EEENS5_IJNSS_IS1K_SD_EENSS_INS5_IJNSA_ILi16EEESB_EEENS5_IJSD_S1K_EEEEEEEESI_SJ_SI_SJ_NS1F_6fusion15FusionCallbacksIS1J_NS1S_17LinearCombinationISI_fSI_fLNS_15FloatRoundStyleE2EEES1L_S1R_JEEENS4_5SM1004TMEM4LOAD26SM100_TMEM_LOAD_32dp32b16xENS4_13SM90_TMA_LOADENS11_INS12_ILi2ELi4ELi3EEES15_NSS_INS5_IJS16_S1N_EEENS5_IJS1N_SD_EEEEEEENS4_39AutoVectorizingCopyWithAssumedAlignmentILi128EEENS4_14SM90_TMA_STOREES27_S29_S29_EEEvvEEEEvNT_6ParamsE)
        /*0038*/ 	.word	0x00000000


	//----- nvinfo : EIATTR_MIN_STACK_SIZE
	.align		4
.L_27:
        /*003c*/ 	.byte	0x04, 0x12
        /*003e*/ 	.short	(.L_29 - .L_28)
	.align		4
.L_28:
        /*0040*/ 	.word	index@(_ZN7cutlass13device_kernelINS_4gemm6kernel13GemmUniversalIN4cute5tupleIJiiiiEEENS1_10collective13CollectiveMmaINS1_35MainloopSm100TmaUmmaWarpSpecializedILi3ELi2ELi4ENS5_IJNS4_1CILi2EEENSA_ILi4EEENSA_ILi1EEEEEEEENS5_IJNSA_ILi128EEESG_SG_EEENS_10tfloat32_tENS5_IJlSD_lEEESI_SJ_NS4_8TiledMMAINS4_8MMA_AtomIJNS4_23SM100_MMA_TF32_2x1SM_SSISI_SI_fLi128ELi128ELNS4_4UMMA5MajorE0ELSO_0ELNSN_7ScaleInE0ELSP_0EEEEEENS4_6LayoutINS5_IJSD_SD_SD_EEENS5_IJNSA_ILi0EEESU_SU_EEEEENS5_IJNS4_10UnderscoreESX_SX_EEEEENS4_28SM100_TMA_2SM_LOAD_MULTICASTENS4_14ComposedLayoutINS4_7SwizzleILi3ELi4ELi3EEENS4_18smem_ptr_flag_bitsILi32EEENSS_INS5_IJNSA_ILi8EEENSA_ILi32EEEEEENS5_IJS17_SD_EEEEEEEvNS4_8identityENS4_18SM100_TMA_2SM_LOADES1B_vS1C_EENS_8epilogue10collective18CollectiveEpilogueINS1F_23Sm100TmaWarpSpecializedILi4ELi2ELi16ELb1ELb0EEEJNS5_IJNSA_ILi64EEESG_SG_EEENS5_IJNSS_IS1K_SD_EENSS_INS5_IJNSA_ILi16EEESB_EEENS5_IJSD_S1K_EEEEEEEESI_SJ_SI_SJ_NS1F_6fusion15FusionCallbacksIS1J_NS1S_17LinearCombinationISI_fSI_fLNS_15FloatRoundStyleE2EEES1L_S1R_JEEENS4_5SM1004TMEM4LOAD26SM100_TMEM_LOAD_32dp32b16xENS4_13SM90_TMA_LOADENS11_INS12_ILi2ELi4ELi3EEES15_NSS_INS5_IJS16_S1N_EEENS5_IJS1N_SD_EEEEEEENS4_39AutoVectorizingCopyWithAssumedAlignmentILi128EEENS4_14SM90_TMA_STOREES27_S29_S29_EEEvvEEEEvNT_6ParamsE)
        /*0044*/ 	.word	0x00000000
.L_29:


//--------------------- .nv.compat                --------------------------
	.section	.nv.compat,"",@"SHT_CUDA_COMPAT_INFO"
	.align	4
        /*0000*/ 	.byte	0x02, 0x09, 0x01, 0x00, 0x02, 0x02, 0x02, 0x00, 0x02, 0x05, 0x05, 0x00, 0x03, 0x07, 0x01, 0x01
        /*0010*/ 	.byte	0x02, 0x03, 0x01, 0x00, 0x02, 0x06, 0x01, 0x00, 0x04, 0x0b, 0x08, 0x00, 0x09, 0x00, 0x00, 0x00
        /*0020*/ 	.byte	0x00, 0x00, 0x00, 0x00


//--------------------- .nv.info._ZN7cutlass13device_kernelINS_4gemm6kernel13GemmUniversalIN4cute5tupleIJiiiiEEENS1_10collective13CollectiveMmaINS1_35MainloopSm100TmaUmmaWarpSpecializedILi3ELi2ELi4ENS5_IJNS4_1CILi2EEENSA_ILi4EEENSA_ILi1EEEEEEEENS5_IJNSA_ILi128EEESG_SG_EEENS_10tfloat32_tENS5_IJlSD_lEEESI_SJ_NS4_8TiledMMAINS4_8MMA_AtomIJNS4_23SM100_MMA_TF32_2x1SM_SSISI_SI_fLi128ELi128ELNS4_4UMMA5MajorE0ELSO_0ELNSN_7ScaleInE0ELSP_0EEEEEENS4_6LayoutINS5_IJSD_SD_SD_EEENS5_IJNSA_ILi0EEESU_SU_EEEEENS5_IJNS4_10UnderscoreESX_SX_EEEEENS4_28SM100_TMA_2SM_LOAD_MULTICASTENS4_14ComposedLayoutINS4_7SwizzleILi3ELi4ELi3EEENS4_18smem_ptr_flag_bitsILi32EEENSS_INS5_IJNSA_ILi8EEENSA_ILi32EEEEEENS5_IJS17_SD_EEEEEEEvNS4_8identityENS4_18SM100_TMA_2SM_LOADES1B_vS1C_EENS_8epilogue10collective18CollectiveEpilogueINS1F_23Sm100TmaWarpSpecializedILi4ELi2ELi16ELb1ELb0EEEJNS5_IJNSA_ILi64EEESG_SG_EEENS5_IJNSS_IS1K_SD_EENSS_INS5_IJNSA_ILi16EEESB_EEENS5_IJSD_S1K_EEEEEEEESI_SJ_SI_SJ_NS1F_6fusion15FusionCallbacksIS1J_NS1S_17LinearCombinationISI_fSI_fLNS_15FloatRoundStyleE2EEES1L_S1R_JEEENS4_5SM1004TMEM4LOAD26SM100_TMEM_LOAD_32dp32b16xENS4_13SM90_TMA_LOADENS11_INS12_ILi2ELi4ELi3EEES15_NSS_INS5_IJS16_S1N_EEENS5_IJS1N_SD_EEEEEEENS4_39AutoVectorizingCopyWithAssumedAlignmentILi128EEENS4_14SM90_TMA_STOREES27_S29_S29_EEEvvEEEEvNT_6ParamsE --------------------------
	.section	.nv.info._ZN7cutlass13device_kernelINS_4gemm6kernel13GemmUniversalIN4cute5tupleIJiiiiEEENS1_10collective13CollectiveMmaINS1_35MainloopSm100TmaUmmaWarpSpecializedILi3ELi2ELi4ENS5_IJNS4_1CILi2EEENSA_ILi4EEENSA_ILi1EEEEEEEENS5_IJNSA_ILi128EEESG_SG_EEENS_10tfloat32_tENS5_IJlSD_lEEESI_SJ_NS4_8TiledMMAINS4_8MMA_AtomIJNS4_23SM100_MMA_TF32_2x1SM_SSISI_SI_fLi128ELi128ELNS4_4UMMA5MajorE0ELSO_0ELNSN_7ScaleInE0ELSP_0EEEEEENS4_6LayoutINS5_IJSD_SD_SD_EEENS5_IJNSA_ILi0EEESU_SU_EEEEENS5_IJNS4_10UnderscoreESX_SX_EEEEENS4_28SM100_TMA_2SM_LOAD_MULTICASTENS4_14ComposedLayoutINS4_7SwizzleILi3ELi4ELi3EEENS4_18smem_ptr_flag_bitsILi32EEENSS_INS5_IJNSA_ILi8EEENSA_ILi32EEEEEENS5_IJS17_SD_EEEEEEEvNS4_8identityENS4_18SM100_TMA_2SM_LOADES1B_vS1C_EENS_8epilogue10collective18CollectiveEpilogueINS1F_23Sm100TmaWarpSpecializedILi4ELi2ELi16ELb1ELb0EEEJNS5_IJNSA_ILi64EEESG_SG_EEENS5_IJNSS_IS1K_SD_EENSS_INS5_IJNSA_ILi16EEESB_EEENS5_IJSD_S1K_EEEEEEEESI_SJ_SI_SJ_NS1F_6fusion15FusionCallbacksIS1J_NS1S_17LinearCombinationISI_fSI_fLNS_15FloatRoundStyleE2EEES1L_S1R_JEEENS4_5SM1004TMEM4LOAD26SM100_TMEM_LOAD_32dp32b16xENS4_13SM90_TMA_LOADENS11_INS12_ILi2ELi4ELi3EEES15_NSS_INS5_IJS16_S1N_EEENS5_IJS1N_SD_EEEEEEENS4_39AutoVectorizingCopyWithAssumedAlignmentILi128EEENS4_14SM90_TMA_STOREES27_S29_S29_EEEvvEEEEvNT_6ParamsE,"",@"SHT_CUDA_INFO"
	.sectionflags	@""
	.align	4


	//----- nvinfo : EIATTR_CUDA_API_VERSION
	.align		4
        /*0000*/ 	.byte	0x04, 0x37
        /*0002*/ 	.short	(.L_31 - .L_30)
.L_30:
        /*0004*/ 	.word	0x00000082


	//----- nvinfo : EIATTR_KPARAM_INFO
	.align		4
.L_31:
        /*0008*/ 	.byte	0x04, 0x17
        /*000a*/ 	.short	(.L_33 - .L_32)
.L_32:
        /*000c*/ 	.word	0x00000000
        /*0010*/ 	.short	0x0000
        /*0012*/ 	.short	0x0000
        /*0014*/ 	.byte	0x00, 0xf0, 0x01, 0x20


	//----- nvinfo : EIATTR_AT_ENTRY_FRAGMENTS
	.align		4
.L_33:
        /*0018*/ 	.byte	0x04, 0x4f
        /*001a*/ 	.short	(.L_35 - .L_34)


	//   ....[0]....
.L_34:
        /*001c*/ 	.word	0x00000007


	//----- nvinfo : EIATTR_RESERVED_SMEM_USED
	.align		4
.L_35:
        /*0020*/ 	.byte	0x01, 0x41
	.zero		2


	//----- nvinfo : EIATTR_SPARSE_MMA_MASK
	.align		4
        /*0024*/ 	.byte	0x03, 0x50
        /*0026*/ 	.short	0x0000


	//----- nvinfo : EIATTR_TCGEN05_2CTA_USED
	.align		4
        /*0028*/ 	.byte	0x01, 0x52
	.zero		2


	//----- nvinfo : EIATTR_MAXREG_COUNT
	.align		4
        /*002c*/ 	.byte	0x03, 0x1b
        /*002e*/ 	.short	0x00ff


	//----- nvinfo : EIATTR_NUM_BARRIERS
	.align		4
        /*0030*/ 	.byte	0x02, 0x4c
        /*0032*/ 	.byte	0x07
	.zero		1


	//----- nvinfo : EIATTR_EXTERNS
	.align		4
        /*0034*/ 	.byte	0x04, 0x0f
        /*0036*/ 	.short	(.L_37 - .L_36)


	//   ....[0]....
	.align		4
.L_36:
        /*0038*/ 	.word	index@(__assertfail)


	//----- nvinfo : EIATTR_MERCURY_ISA_VERSION
	.align		4
.L_37:
        /*003c*/ 	.byte	0x03, 0x5f
        /*003e*/ 	.short	0x0101


	//----- nvinfo : EIATTR_INT_WARP_WIDE_INSTR_OFFSETS
	.align		4
        /*0040*/ 	.byte	0x04, 0x31
        /*0042*/ 	.short	(.L_39 - .L_38)


	//   ....[0]....
.L_38:
        /*0044*/ 	.word	0x00000d70


	//   ....[1]....
        /*0048*/ 	.word	0x00000e10


	//   ....[2]....
        /*004c*/ 	.word	0x00004d90


	//   ....[3]....
        /*0050*/ 	.word	0x00004dc0


	//   ....[4]....
        /*0054*/ 	.word	0x00004de0


	//   ....[5]....
        /*0058*/ 	.word	0x00005920


	//   ....[6]....
        /*005c*/ 	.word	0x000059c0


	//   ....[7]....
        /*0060*/ 	.word	0x00005a80


	//   ....[8]....
        /*0064*/ 	.word	0x00005af0


	//   ....[9]....
        /*0068*/ 	.word	0x00005bb0


	//   ....[10]....
        /*006c*/ 	.word	0x00005c60


	//   ....[11]....
        /*0070*/ 	.word	0x00005cd0


	//   ....[12]....
        /*0074*/ 	.word	0x00005d90


	//   ....[13]....
        /*0078*/ 	.word	0x00005e30


	//   ....[14]....
        /*007c*/ 	.word	0x00005ed0


	//   ....[15]....
        /*0080*/ 	.word	0x00005fc0


	//   ....[16]....
        /*0084*/ 	.word	0x000060a0


	//----- nvinfo : EIATTR_COOP_GROUP_MASK_REGIDS
	.align		4
.L_39:
        /*0088*/ 	.byte	0x04, 0x29
        /*008a*/ 	.short	(.L_41 - .L_40)


	//   ....[0]....
.L_40:
        /*008c*/ 	.word	0xffffffff


	//   ....[1]....
        /*0090*/ 	.word	0xffffffff


	//   ....[2]....
        /*0094*/ 	.word	0xffffffff


	//   ....[3]....
        /*0098*/ 	.word	0xffffffff


	//   ....[4]....
        /*009c*/ 	.word	0xffffffff


	//   ....[5]....
        /*00a0*/ 	.word	0xffffffff


	//   ....[6]....
        /*00a4*/ 	.word	0xffffffff


	//   ....[7]....
        /*00a8*/ 	.word	0xffffffff


	//   ....[8]....
        /*00ac*/ 	.word	0xffffffff


	//   ....[9]....
        /*00b0*/ 	.word	0xffffffff


	//   ....[10]....
        /*00b4*/ 	.word	0xffffffff


	//   ....[11]....
        /*00b8*/ 	.word	0xffffffff


	//   ....[12]....
        /*00bc*/ 	.word	0xffffffff


	//   ....[13]....
        /*00c0*/ 	.word	0xffffffff


	//----- nvinfo : EIATTR_COOP_GROUP_INSTR_OFFSETS
	.align		4
.L_41:
        /*00c4*/ 	.byte	0x04, 0x28
        /*00c6*/ 	.short	(.L_43 - .L_42)


	//   ....[0]....
.L_42:
        /*00c8*/ 	.word	0x000000c0


	//   ....[1]....
        /*00cc*/ 	.word	0x00000530


	//   ....[2]....
        /*00d0*/ 	.word	0x000006e0


	//   ....[3]....
        /*00d4*/ 	.word	0x00000870


	//   ....[4]....
        /*00d8*/ 	.word	0x00000960


	//   ....[5]....
        /*00dc*/ 	.word	0x00000ac0


	//   ....[6]....
        /*00e0*/ 	.word	0x00000c50


	//   ....[7]....
        /*00e4*/ 	.word	0x00000e90


	//   ....[8]....
        /*00e8*/ 	.word	0x00002760


	//   ....[9]....
        /*00ec*/ 	.word	0x000035a0


	//   ....[10]....
        /*00f0*/ 	.word	0x00003ab0


	//   ....[11]....
        /*00f4*/ 	.word	0x00003d60


	//   ....[12]....
        /*00f8*/ 	.word	0x00004c80


	//   ....[13]....
        /*00fc*/ 	.word	0x00004ea0


	//----- nvinfo : EIATTR_VRC_CTA_INIT_COUNT
	.align		4
.L_43:
        /*0100*/ 	.byte	0x02, 0x4a
        /*0102*/ 	.byte	0x80
	.zero		1


	//----- nvinfo : EIATTR_SYSCALL_OFFSETS
	.align		4
        /*0104*/ 	.byte	0x04, 0x46
        /*0106*/ 	.short	(.L_45 - .L_44)


	//   ....[0]....
.L_44:
        /*0108*/ 	.word	0x00006c60


	//   ....[1]....
        /*010c*/ 	.word	0x00006d50


	//   ....[2]....
        /*0110*/ 	.word	0x000074b0


	//   ....[3]....
        /*0114*/ 	.word	0x00007e70


	//   ....[4]....
        /*0118*/ 	.word	0x00008810


	//   ....[5]....
        /*011c*/ 	.word	0x000091b0


	//----- nvinfo : EIATTR_MBARRIER_INSTR_OFFSETS
	.align		4
.L_45:
        /*0120*/ 	.byte	0x04, 0x39
        /*0122*/ 	.short	(.L_47 - .L_46)


	//   ....[0]....
.L_46:
        /*0124*/ 	.word	0x00000670
        /*0128*/ 	.word	0x000000ff
        /*012c*/ 	.word	0x00000000
        /*0130*/ 	.short	0x0100
        /*0132*/ 	.byte	0x04
	.zero		1


	//   ....[1]....
        /*0134*/ 	.word	0x00000680
        /*0138*/ 	.word	0x000000ff
        /*013c*/ 	.word	0x00000018
        /*0140*/ 	.short	0x0100
        /*0142*/ 	.byte	0x04
	.zero		1


	//   ....[2]....
        /*0144*/ 	.word	0x00000690
        /*0148*/ 	.word	0x000000ff
        /*014c*/ 	.word	0x00000008
        /*0150*/ 	.short	0x0100
        /*0152*/ 	.byte	0x04
	.zero		1


	//   ....[3]....
        /*0154*/ 	.word	0x000006a0
        /*0158*/ 	.word	0x000000ff
        /*015c*/ 	.word	0x00000020
        /*0160*/ 	.short	0x0100
        /*0162*/ 	.byte	0x04
	.zero		1


	//   ....[4]....
        /*0164*/ 	.word	0x000006b0
        /*0168*/ 	.word	0x000000ff
        /*016c*/ 	.word	0x00000010
        /*0170*/ 	.short	0x0100
        /*0172*/ 	.byte	0x04
	.zero		1


	//   ....[5]....
        /*0174*/ 	.word	0x000006c0
        /*0178*/ 	.word	0x000000ff
        /*017c*/ 	.word	0x00000028
        /*0180*/ 	.short	0x0100
        /*0182*/ 	.byte	0x04
	.zero		1


	//   ....[6]....
        /*0184*/ 	.word	0x000007e0
        /*0188*/ 	.word	0x000000ff
        /*018c*/ 	.word	0x00000030
        /*0190*/ 	.short	0x0100
        /*0192*/ 	.byte	0x04
	.zero		1


	//   ....[7]....
        /*0194*/ 	.word	0x000007f0
        /*0198*/ 	.word	0x000000ff
        /*019c*/ 	.word	0x00000050
        /*01a0*/ 	.short	0x0100
        /*01a2*/ 	.byte	0x04
	.zero		1


	//   ....[8]....
        /*01a4*/ 	.word	0x00000800
        /*01a8*/ 	.word	0x000000ff
        /*01ac*/ 	.word	0x00000038
        /*01b0*/ 	.short	0x0100
        /*01b2*/ 	.byte	0x04
	.zero		1


	//   ....[9]....
        /*01b4*/ 	.word	0x00000810
        /*01b8*/ 	.word	0x000000ff
        /*01bc*/ 	.word	0x00000058
        /*01c0*/ 	.short	0x0100
        /*01c2*/ 	.byte	0x04
	.zero		1


	//   ....[10]....
        /*01c4*/ 	.word	0x00000820
        /*01c8*/ 	.word	0x000000ff
        /*01cc*/ 	.word	0x00000040
        /*01d0*/ 	.short	0x0100
        /*01d2*/ 	.byte	0x04
	.zero		1


	//   ....[11]....
        /*01d4*/ 	.word	0x00000830
        /*01d8*/ 	.word	0x000000ff
        /*01dc*/ 	.word	0x00000060
        /*01e0*/ 	.short	0x0100
        /*01e2*/ 	.byte	0x04
	.zero		1


	//   ....[12]....
        /*01e4*/ 	.word	0x00000840
        /*01e8*/ 	.word	0x000000ff
        /*01ec*/ 	.word	0x00000048
        /*01f0*/ 	.short	0x0100
        /*01f2*/ 	.byte	0x04
	.zero		1


	//   ....[13]....
        /*01f4*/ 	.word	0x00000850
        /*01f8*/ 	.word	0x000000ff
        /*01fc*/ 	.word	0x00000068
        /*0200*/ 	.short	0x0100
        /*0202*/ 	.byte	0x04
	.zero		1


	//   ....[14]....
        /*0204*/ 	.word	0x00000930
        /*0208*/ 	.word	0x000000ff
        /*020c*/ 	.word	0x00000070
        /*0210*/ 	.short	0x0100
        /*0212*/ 	.byte	0x06
	.zero		1


	//   ....[15]....
        /*0214*/ 	.word	0x00000940
        /*0218*/ 	.word	0x000000ff
        /*021c*/ 	.word	0x00000078
        /*0220*/ 	.short	0x0100
        /*0222*/ 	.byte	0x06
	.zero		1


	//   ....[16]....
        /*0224*/ 	.word	0x00000a70
        /*0228*/ 	.word	0x000000ff
        /*022c*/ 	.word	0x00000080
        /*0230*/ 	.short	0x0100
        /*0232*/ 	.byte	0x06
	.zero		1


	//   ....[17]....
        /*0234*/ 	.word	0x00000a80
        /*0238*/ 	.word	0x000000ff
        /*023c*/ 	.word	0x00000090
        /*0240*/ 	.short	0x0100
        /*0242*/ 	.byte	0x06
	.zero		1


	//   ....[18]....
        /*0244*/ 	.word	0x00000a90
        /*0248*/ 	.word	0x000000ff
        /*024c*/ 	.word	0x00000088
        /*0250*/ 	.short	0x0100
        /*0252*/ 	.byte	0x06
	.zero		1


	//   ....[19]....
        /*0254*/ 	.word	0x00000aa0
        /*0258*/ 	.word	0x000000ff
        /*025c*/ 	.word	0x00000098
        /*0260*/ 	.short	0x0100
        /*0262*/ 	.byte	0x06
	.zero		1


	//   ....[20]....
        /*0264*/ 	.word	0x00000bc0
        /*0268*/ 	.word	0x000000ff
        /*026c*/ 	.word	0x000000a0
        /*0270*/ 	.short	0x0100
        /*0272*/ 	.byte	0x04
	.zero		1


	//   ....[21]....
        /*0274*/ 	.word	0x00000bd0
        /*0278*/ 	.word	0x000000ff
        /*027c*/ 	.word	0x000000c0
        /*0280*/ 	.short	0x0100
        /*0282*/ 	.byte	0x04
	.zero		1


	//   ....[22]....
        /*0284*/ 	.word	0x00000be0
        /*0288*/ 	.word	0x000000ff
        /*028c*/ 	.word	0x000000a8
        /*0290*/ 	.short	0x0100
        /*0292*/ 	.byte	0x04
	.zero		1


	//   ....[23]....
        /*0294*/ 	.word	0x00000bf0
        /*0298*/ 	.word	0x000000ff
        /*029c*/ 	.word	0x000000c8
        /*02a0*/ 	.short	0x0100
        /*02a2*/ 	.byte	0x04
	.zero		1


	//   ....[24]....
        /*02a4*/ 	.word	0x00000c00
        /*02a8*/ 	.word	0x000000ff
        /*02ac*/ 	.word	0x000000b0
        /*02b0*/ 	.short	0x0100
        /*02b2*/ 	.byte	0x04
	.zero		1


	//   ....[25]....
        /*02b4*/ 	.word	0x00000c10
        /*02b8*/ 	.word	0x000000ff
        /*02bc*/ 	.word	0x000000d0
        /*02c0*/ 	.short	0x0100
        /*02c2*/ 	.byte	0x04
	.zero		1


	//   ....[26]....
        /*02c4*/ 	.word	0x00000c20
        /*02c8*/ 	.word	0x000000ff
        /*02cc*/ 	.word	0x000000b8
        /*02d0*/ 	.short	0x0100
        /*02d2*/ 	.byte	0x04
	.zero		1


	//   ....[27]....
        /*02d4*/ 	.word	0x00000c30
        /*02d8*/ 	.word	0x000000ff
        /*02dc*/ 	.word	0x000000d8
        /*02e0*/ 	.short	0x0100
        /*02e2*/ 	.byte	0x04
	.zero		1


	//   ....[28]....
        /*02e4*/ 	.word	0x00000d20
        /*02e8*/ 	.word	0x000000ff
        /*02ec*/ 	.word	0x000000e0
        /*02f0*/ 	.short	0x0100
        /*02f2*/ 	.byte	0x04
	.zero		1


	//   ....[29]....
        /*02f4*/ 	.word	0x00000d30
        /*02f8*/ 	.word	0x000000ff
        /*02fc*/ 	.word	0x000000f0
        /*0300*/ 	.short	0x0100
        /*0302*/ 	.byte	0x04
	.zero		1


	//   ....[30]....
        /*0304*/ 	.word	0x00000d40
        /*0308*/ 	.word	0x000000ff
        /*030c*/ 	.word	0x000000e8
        /*0310*/ 	.short	0x0100
        /*0312*/ 	.byte	0x04
	.zero		1


	//   ....[31]....
        /*0314*/ 	.word	0x00000d50
        /*0318*/ 	.word	0x000000ff
        /*031c*/ 	.word	0x000000f8
        /*0320*/ 	.short	0x0100
        /*0322*/ 	.byte	0x04
	.zero		1


	//   ....[32]....
        /*0324*/ 	.word	0x00000e50
        /*0328*/ 	.word	0x000000ff
        /*032c*/ 	.word	0x00000100
        /*0330*/ 	.short	0x0100
        /*0332*/ 	.byte	0x06
	.zero		1


	//   ....[33]....
        /*0334*/ 	.word	0x00001aa0
        /*0338*/ 	.word	0x00000000
        /*033c*/ 	.word	0x000000f0
        /*0340*/ 	.short	0x010a
        /*0342*/ 	.byte	0xff
	.zero		1


	//   ....[34]....
        /*0344*/ 	.word	0x00001ad0
        /*0348*/ 	.word	0x00000000
        /*034c*/ 	.word	0x000000e0
        /*0350*/ 	.short	0x0101
        /*0352*/ 	.byte	0xff
	.zero		1


	//   ....[35]....
        /*0354*/ 	.word	0x00001b90
        /*0358*/ 	.word	0x000000ff
        /*035c*/ 	.word	0x00000018
        /*0360*/ 	.short	0x010a
        /*0362*/ 	.byte	0x04
	.zero		1


	//   ....[36]....
        /*0364*/ 	.word	0x00001c60
        /*0368*/ 	.word	0x000000ff
        /*036c*/ 	.word	0x00000018
        /*0370*/ 	.short	0x010a
        /*0372*/ 	.byte	0x06
	.zero		1


	//   ....[37]....
        /*0374*/ 	.word	0x00001dc0
        /*0378*/ 	.word	0x000000ff
        /*037c*/ 	.word	0x00000018
        /*0380*/ 	.short	0x010a
        /*0382*/ 	.byte	0x04
	.zero		1


	//   ....[38]....
        /*0384*/ 	.word	0x000021a0
        /*0388*/ 	.word	0x000000ff
        /*038c*/ 	.word	0x00000078
        /*0390*/ 	.short	0x0101
        /*0392*/ 	.byte	0x16
	.zero		1


	//   ....[39]....
        /*0394*/ 	.word	0x000021c0
        /*0398*/ 	.word	0x000000ff
        /*039c*/ 	.word	0x00000018
        /*03a0*/ 	.short	0x010a
        /*03a2*/ 	.byte	0x04
	.zero		1


	//   ....[40]....
        /*03a4*/ 	.word	0x00002240
        /*03a8*/ 	.word	0x000000ff
        /*03ac*/ 	.word	0x00000018
        /*03b0*/ 	.short	0x010a
        /*03b2*/ 	.byte	0x06
	.zero		1


	//   ....[41]....
        /*03b4*/ 	.word	0x00002380
        /*03b8*/ 	.word	0x000000ff
        /*03bc*/ 	.word	0x00000018
        /*03c0*/ 	.short	0x010a
        /*03c2*/ 	.byte	0x04
	.zero		1


	//   ....[42]....
        /*03c4*/ 	.word	0x00002790
        /*03c8*/ 	.word	0x00000003
        /*03cc*/ 	.word	0x00000080
        /*03d0*/ 	.short	0x010a
        /*03d2*/ 	.byte	0xff
	.zero		1


	//   ....[43]....
        /*03d4*/ 	.word	0x000028e0
        /*03d8*/ 	.word	0x00000000
        /*03dc*/ 	.word	0x00000000
        /*03e0*/ 	.short	0x0101
        /*03e2*/ 	.byte	0xff
	.zero		1


	//   ....[44]....
        /*03e4*/ 	.word	0x00002ea0
        /*03e8*/ 	.word	0x000000ff
        /*03ec*/ 	.word	0x00000000
        /*03f0*/ 	.short	0x010a
        /*03f2*/ 	.byte	0x04
	.zero		1


	//   ....[45]....
        /*03f4*/ 	.word	0x00002f30
        /*03f8*/ 	.word	0x000000ff
        /*03fc*/ 	.word	0x00000000
        /*0400*/ 	.short	0x010a
        /*0402*/ 	.byte	0x05
	.zero		1


	//   ....[46]....
        /*0404*/ 	.word	0x00002fd0
        /*0408*/ 	.word	0x00000000
        /*040c*/ 	.word	0x00000000
        /*0410*/ 	.short	0x010a
        /*0412*/ 	.byte	0xff
	.zero		1


	//   ....[47]....
        /*0414*/ 	.word	0x00003100
        /*0418*/ 	.word	0x00000000
        /*041c*/ 	.word	0x000000e0
        /*0420*/ 	.short	0x010a
        /*0422*/ 	.byte	0xff
	.zero		1


	//   ....[48]....
        /*0424*/ 	.word	0x00003170
        /*0428*/ 	.word	0x00000000
        /*042c*/ 	.word	0x00000000
        /*0430*/ 	.short	0x0101
        /*0432*/ 	.byte	0xff
	.zero		1


	//   ....[49]....
        /*0434*/ 	.word	0x00003190
        /*0438*/ 	.word	0x000000ff
        /*043c*/ 	.word	0x00000090
        /*0440*/ 	.short	0x010a
        /*0442*/ 	.byte	0x04
	.zero		1


	//   ....[50]....
        /*0444*/ 	.word	0x000032b0
        /*0448*/ 	.word	0x00000000
        /*044c*/ 	.word	0x00000080
        /*0450*/ 	.short	0x010a
        /*0452*/ 	.byte	0xff
	.zero		1


	//   ....[51]....
        /*0454*/ 	.word	0x000033b0
        /*0458*/ 	.word	0x00000000
        /*045c*/ 	.word	0x00000000
        /*0460*/ 	.short	0x0101
        /*0462*/ 	.byte	0xff
	.zero		1


	//   ....[52]....
        /*0464*/ 	.word	0x00003440
        /*0468*/ 	.word	0x000000ff
        /*046c*/ 	.word	0x00000090
        /*0470*/ 	.short	0x0106
        /*0472*/ 	.byte	0x04
	.zero		1


	//   ....[53]....
        /*0474*/ 	.word	0x00003460
        /*0478*/ 	.word	0x000000ff
        /*047c*/ 	.word	0x00000090
        /*0480*/ 	.short	0x010a
        /*0482*/ 	.byte	0x04
	.zero		1


	//   ....[54]....
        /*0484*/ 	.word	0x000034f0
        /*0488*/ 	.word	0x000000ff
        /*048c*/ 	.word	0x00000090
        /*0490*/ 	.short	0x0106
        /*0492*/ 	.byte	0x07
	.zero		1


	//   ....[55]....
        /*0494*/ 	.word	0x00003530
        /*0498*/ 	.word	0x00000000
        /*049c*/ 	.word	0x00000090
        /*04a0*/ 	.short	0x010a
        /*04a2*/ 	.byte	0xff
	.zero		1


	//   ....[56]....
        /*04a4*/ 	.word	0x00003790
        /*04a8*/ 	.word	0x000000ff
        /*04ac*/ 	.word	0x00000008
        /*04b0*/ 	.short	0x010a
        /*04b2*/ 	.byte	0x05
	.zero		1


	//   ....[57]....
        /*04b4*/ 	.word	0x000037b0
        /*04b8*/ 	.word	0x000000ff
        /*04bc*/ 	.word	0x00000008
        /*04c0*/ 	.short	0x010a
        /*04c2*/ 	.byte	0x05
	.zero		1


	//   ....[58]....
        /*04c4*/ 	.word	0x00003950
        /*04c8*/ 	.word	0x000000ff
        /*04cc*/ 	.word	0x00000008
        /*04d0*/ 	.short	0x010a
        /*04d2*/ 	.byte	0x05
	.zero		1


	//   ....[59]....
        /*04d4*/ 	.word	0x00003970
        /*04d8*/ 	.word	0x000000ff
        /*04dc*/ 	.word	0x00000008
        /*04e0*/ 	.short	0x010a
        /*04e2*/ 	.byte	0x05
	.zero		1


	//   ....[60]....
        /*04e4*/ 	.word	0x00003a40
        /*04e8*/ 	.word	0x000000ff
        /*04ec*/ 	.word	0x00000000
        /*04f0*/ 	.short	0x0101
        /*04f2*/ 	.byte	0x04
	.zero		1


	//   ....[61]....
        /*04f4*/ 	.word	0x00003e00
        /*04f8*/ 	.word	0x00000003
        /*04fc*/ 	.word	0x00000080
        /*0500*/ 	.short	0x010a
        /*0502*/ 	.byte	0xff
	.zero		1


	//   ....[62]....
        /*0504*/ 	.word	0x00003ec0
        /*0508*/ 	.word	0x00000003
        /*050c*/ 	.word	0x00000000
        /*0510*/ 	.short	0x0101
        /*0512*/ 	.byte	0xff
	.zero		1


	//   ....[63]....
        /*0514*/ 	.word	0x00003fb0
        /*0518*/ 	.word	0x000000ff
        /*051c*/ 	.word	0x00000000
        /*0520*/ 	.short	0x010a
        /*0522*/ 	.byte	0x04
	.zero		1


	//   ....[64]....
        /*0524*/ 	.word	0x00003fc0
        /*0528*/ 	.word	0x000000ff
        /*052c*/ 	.word	0x000000c0
        /*0530*/ 	.short	0x010a
        /*0532*/ 	.byte	0x07
	.zero		1


	//   ....[65]....
        /*0534*/ 	.word	0x00004080
        /*0538*/ 	.word	0x000000ff
        /*053c*/ 	.word	0x00000000
        /*0540*/ 	.short	0x010a
        /*0542*/ 	.byte	0x05
	.zero		1


	//   ....[66]....
        /*0544*/ 	.word	0x000041d0
        /*0548*/ 	.word	0x000000ff
        /*054c*/ 	.word	0x00000000
        /*0550*/ 	.short	0x010a
        /*0552*/ 	.byte	0x07
	.zero		1


	//   ....[67]....
        /*0554*/ 	.word	0x00004940
        /*0558*/ 	.word	0x000000ff
        /*055c*/ 	.word	0x00000000
        /*0560*/ 	.short	0x010a
        /*0562*/ 	.byte	0x04
	.zero		1


	//   ....[68]....
        /*0564*/ 	.word	0x000049e0
        /*0568*/ 	.word	0x000000ff
        /*056c*/ 	.word	0x00000000
        /*0570*/ 	.short	0x010a
        /*0572*/ 	.byte	0x05
	.zero		1


	//   ....[69]....
        /*0574*/ 	.word	0x00004a70
        /*0578*/ 	.word	0x000000ff
        /*057c*/ 	.word	0x00000000
        /*0580*/ 	.short	0x010a
        /*0582*/ 	.byte	0x05
	.zero		1


	//   ....[70]....
        /*0584*/ 	.word	0x00004b10
        /*0588*/ 	.word	0x00000002
        /*058c*/ 	.word	0x00000000
        /*0590*/ 	.short	0x010a
        /*0592*/ 	.byte	0xff
	.zero		1


	//   ....[71]....
        /*0594*/ 	.word	0x00004b50
        /*0598*/ 	.word	0x00000002
        /*059c*/ 	.word	0x00000000
        /*05a0*/ 	.short	0x010a
        /*05a2*/ 	.byte	0xff
	.zero		1


	//   ....[72]....
        /*05a4*/ 	.word	0x00004bd0
        /*05a8*/ 	.word	0x000000ff
        /*05ac*/ 	.word	0x00000000
        /*05b0*/ 	.short	0x0101
        /*05b2*/ 	.byte	0x04
	.zero		1


	//   ....[73]....
        /*05b4*/ 	.word	0x00004c10
        /*05b8*/ 	.word	0x000000ff
        /*05bc*/ 	.word	0x00000100
        /*05c0*/ 	.short	0x010a
        /*05c2*/ 	.byte	0x3e
	.zero		1


	//   ....[74]....
        /*05c4*/ 	.word	0x00004c70
        /*05c8*/ 	.word	0x000000ff
        /*05cc*/ 	.word	0x00000000
        /*05d0*/ 	.short	0x0101
        /*05d2*/ 	.byte	0x04
	.zero		1


	//   ....[75]....
        /*05d4*/ 	.word	0x00005120
        /*05d8*/ 	.word	0x0000000c
        /*05dc*/ 	.word	0x00000080
        /*05e0*/ 	.short	0x010a
        /*05e2*/ 	.byte	0xff
	.zero		1


	//   ....[76]....
        /*05e4*/ 	.word	0x00005290
        /*05e8*/ 	.word	0x00000000
        /*05ec*/ 	.word	0x00000000
        /*05f0*/ 	.short	0x0101
        /*05f2*/ 	.byte	0xff
	.zero		1


	//   ....[77]....
        /*05f4*/ 	.word	0x00005720
        /*05f8*/ 	.word	0x000000ff
        /*05fc*/ 	.word	0x00000078
        /*0600*/ 	.short	0x010a
        /*0602*/ 	.byte	0x15
	.zero		1


	//   ....[78]....
        /*0604*/ 	.word	0x000058a0
        /*0608*/ 	.word	0x000000ff
        /*060c*/ 	.word	0x00000050
        /*0610*/ 	.short	0x010a
        /*0612*/ 	.byte	0x15
	.zero		1


	//   ....[79]....
        /*0614*/ 	.word	0x00005aa0
        /*0618*/ 	.word	0x000000ff
        /*061c*/ 	.word	0x00000030
        /*0620*/ 	.short	0x010b
        /*0622*/ 	.byte	0x15
	.zero		1


	//   ....[80]....
        /*0624*/ 	.word	0x00005ab0
        /*0628*/ 	.word	0x000000ff
        /*062c*/ 	.word	0x00000000
        /*0630*/ 	.short	0x0101
        /*0632*/ 	.byte	0x06
	.zero		1


	//   ....[81]....
        /*0634*/ 	.word	0x00005ac0
        /*0638*/ 	.word	0x000000ff
        /*063c*/ 	.word	0x00000058
        /*0640*/ 	.short	0x010a
        /*0642*/ 	.byte	0x15
	.zero		1


	//   ....[82]....
        /*0644*/ 	.word	0x00005c80
        /*0648*/ 	.word	0x000000ff
        /*064c*/ 	.word	0x00000038
        /*0650*/ 	.short	0x010b
        /*0652*/ 	.byte	0x15
	.zero		1


	//   ....[83]....
        /*0654*/ 	.word	0x00005c90
        /*0658*/ 	.word	0x000000ff
        /*065c*/ 	.word	0x00000000
        /*0660*/ 	.short	0x0101
        /*0662*/ 	.byte	0x06
	.zero		1


	//   ....[84]....
        /*0664*/ 	.word	0x00005ca0
        /*0668*/ 	.word	0x000000ff
        /*066c*/ 	.word	0x00000060
        /*0670*/ 	.short	0x010a
        /*0672*/ 	.byte	0x15
	.zero		1


	//   ....[85]....
        /*0674*/ 	.word	0x00005e50
        /*0678*/ 	.word	0x000000ff
        /*067c*/ 	.word	0x00000040
        /*0680*/ 	.short	0x010b
        /*0682*/ 	.byte	0x15
	.zero		1


	//   ....[86]....
        /*0684*/ 	.word	0x00005e60
        /*0688*/ 	.word	0x000000ff
        /*068c*/ 	.word	0x00000000
        /*0690*/ 	.short	0x0101
        /*0692*/ 	.byte	0x06
	.zero		1


	//   ....[87]....
        /*0694*/ 	.word	0x00005e70
        /*0698*/ 	.word	0x000000ff
        /*069c*/ 	.word	0x00000068
        /*06a0*/ 	.short	0x010a
        /*06a2*/ 	.byte	0x15
	.zero		1


	//   ....[88]....
        /*06a4*/ 	.word	0x000060c0
        /*06a8*/ 	.word	0x000000ff
        /*06ac*/ 	.word	0x00000048
        /*06b0*/ 	.short	0x010b
        /*06b2*/ 	.byte	0x15
	.zero		1


	//   ....[89]....
        /*06b4*/ 	.word	0x000060d0
        /*06b8*/ 	.word	0x000000ff
        /*06bc*/ 	.word	0x00000000
        /*06c0*/ 	.short	0x0101
        /*06c2*/ 	.byte	0x25
	.zero		1


	//   ....[90]....
        /*06c4*/ 	.word	0x00006110
        /*06c8*/ 	.word	0x000000ff
        /*06cc*/ 	.word	0x00000050
        /*06d0*/ 	.short	0x010a
        /*06d2*/ 	.byte	0x15
	.zero		1


	//   ....[91]....
        /*06d4*/ 	.word	0x00006130
        /*06d8*/ 	.word	0x000000ff
        /*06dc*/ 	.word	0x00000058
        /*06e0*/ 	.short	0x010a
        /*06e2*/ 	.byte	0x15
	.zero		1


	//   ....[92]....
        /*06e4*/ 	.word	0x00006150
        /*06e8*/ 	.word	0x000000ff
        /*06ec*/ 	.word	0x00000060
        /*06f0*/ 	.short	0x010a
        /*06f2*/ 	.byte	0x15
	.zero		1


	//   ....[93]....
        /*06f4*/ 	.word	0x00006190
        /*06f8*/ 	.word	0x00000000
        /*06fc*/ 	.word	0x00000068
        /*0700*/ 	.short	0x010a
        /*0702*/ 	.byte	0xff
	.zero		1


	//   ....[94]....
        /*0704*/ 	.word	0x000064f0
        /*0708*/ 	.word	0x00000003
        /*070c*/ 	.word	0x00000080
        /*0710*/ 	.short	0x010a
        /*0712*/ 	.byte	0xff
	.zero		1


	//   ....[95]....
        /*0714*/ 	.word	0x00006670
        /*0718*/ 	.word	0x00000000
        /*071c*/ 	.word	0x00000000
        /*0720*/ 	.short	0x0101
        /*0722*/ 	.byte	0xff
	.zero		1


	//   ....[96]....
        /*0724*/ 	.word	0x00007180
        /*0728*/ 	.word	0x000000ff
        /*072c*/ 	.word	0x00000030
        /*0730*/ 	.short	0x010a
        /*0732*/ 	.byte	0x2b
	.zero		1


	//   ....[97]....
        /*0734*/ 	.word	0x000071b0
        /*0738*/ 	.word	0x00000049
        /*073c*/ 	.word	0x000000a0
        /*0740*/ 	.short	0x010a
        /*0742*/ 	.byte	0xff
	.zero		1


	//   ....[98]....
        /*0744*/ 	.word	0x000072a0
        /*0748*/ 	.word	0x000000ff
        /*074c*/ 	.word	0x00000030
        /*0750*/ 	.short	0x010a
        /*0752*/ 	.byte	0x2b
	.zero		1


	//   ....[99]....
        /*0754*/ 	.word	0x00007390
        /*0758*/ 	.word	0x00000049
        /*075c*/ 	.word	0x000000a0
        /*0760*/ 	.short	0x010a
        /*0762*/ 	.byte	0xff
	.zero		1


	//   ....[100]....
        /*0764*/ 	.word	0x00007ba0
        /*0768*/ 	.word	0x00000000
        /*076c*/ 	.word	0x00000000
        /*0770*/ 	.short	0x0101
        /*0772*/ 	.byte	0xff
	.zero		1


	//   ....[101]....
        /*0774*/ 	.word	0x00007bb0
        /*0778*/ 	.word	0x00000002
        /*077c*/ 	.word	0x00000030
        /*0780*/ 	.short	0x010a
        /*0782*/ 	.byte	0xff
	.zero		1


	//   ....[102]....
        /*0784*/ 	.word	0x00007c90
        /*0788*/ 	.word	0x00000002
        /*078c*/ 	.word	0x00000030
        /*0790*/ 	.short	0x010a
        /*0792*/ 	.byte	0xff
	.zero		1


	//   ....[103]....
        /*0794*/ 	.word	0x00008540
        /*0798*/ 	.word	0x00000015
        /*079c*/ 	.word	0x00000000
        /*07a0*/ 	.short	0x0101
        /*07a2*/ 	.byte	0xff
	.zero		1


	//   ....[104]....
        /*07a4*/ 	.word	0x00008560
        /*07a8*/ 	.word	0x00000000
        /*07ac*/ 	.word	0x00000030
        /*07b0*/ 	.short	0x010a
        /*07b2*/ 	.byte	0xff
	.zero		1


	//   ....[105]....
        /*07b4*/ 	.word	0x00008630
        /*07b8*/ 	.word	0x00000000
        /*07bc*/ 	.word	0x00000030
        /*07c0*/ 	.short	0x010a
        /*07c2*/ 	.byte	0xff
	.zero		1


	//   ....[106]....
        /*07c4*/ 	.word	0x00008ee0
        /*07c8*/ 	.word	0x00000015
        /*07cc*/ 	.word	0x00000000
        /*07d0*/ 	.short	0x0101
        /*07d2*/ 	.byte	0xff
	.zero		1


	//   ....[107]....
        /*07d4*/ 	.word	0x00008f00
        /*07d8*/ 	.word	0x00000000
        /*07dc*/ 	.word	0x00000030
        /*07e0*/ 	.short	0x010a
        /*07e2*/ 	.byte	0xff
	.zero		1


	//   ....[108]....
        /*07e4*/ 	.word	0x00008fd0
        /*07e8*/ 	.word	0x00000000
        /*07ec*/ 	.word	0x00000030
        /*07f0*/ 	.short	0x010a
        /*07f2*/ 	.byte	0xff
	.zero		1


	//   ....[109]....
        /*07f4*/ 	.word	0x000092e0
        /*07f8*/ 	.word	0x00000049
        /*07fc*/ 	.word	0x00000000
        /*0800*/ 	.short	0x0101
        /*0802*/ 	.byte	0xff
	.zero		1


	//   ....[110]....
        /*0804*/ 	.word	0x000098d0
        /*0808*/ 	.word	0x00000000
        /*080c*/ 	.word	0x00000000
        /*0810*/ 	.short	0x0101
        /*0812*/ 	.byte	0xff
	.zero		1


	//   ....[111]....
        /*0814*/ 	.word	0x00009b80
        /*0818*/ 	.word	0x000000ff
        /*081c*/ 	.word	0x00000000
        /*0820*/ 	.short	0x0101
        /*0822*/ 	.byte	0x06
	.zero		1


	//   ....[112]....
        /*0824*/ 	.word	0x00009ba0
        /*0828*/ 	.word	0x00000000
        /*082c*/ 	.word	0x000000f0
        /*0830*/ 	.short	0x010a
        /*0832*/ 	.byte	0xff
	.zero		1


	//   ....[113]....
        /*0834*/ 	.word	0x00009c00
        /*0838*/ 	.word	0x00000000
        /*083c*/ 	.word	0x00000018
        /*0840*/ 	.short	0x010a
        /*0842*/ 	.byte	0xff
	.zero		1


	//   ....[114]....
        /*0844*/ 	.word	0x00009c60
        /*0848*/ 	.word	0x00000000
        /*084c*/ 	.word	0x00000018
        /*0850*/ 	.short	0x010a
        /*0852*/ 	.byte	0xff
	.zero		1


	//   ....[115]....
        /*0854*/ 	.word	0x00009cb0
        /*0858*/ 	.word	0x00000003
        /*085c*/ 	.word	0x00000080
        /*0860*/ 	.short	0x010a
        /*0862*/ 	.byte	0xff
	.zero		1


	//   ....[116]....
        /*0864*/ 	.word	0x00009d10
        /*0868*/ 	.word	0x00000000
        /*086c*/ 	.word	0x00000000
        /*0870*/ 	.short	0x010a
        /*0872*/ 	.byte	0xff
	.zero		1


	//   ....[117]....
        /*0874*/ 	.word	0x00009d70
        /*0878*/ 	.word	0x00000000
        /*087c*/ 	.word	0x00000000
        /*0880*/ 	.short	0x010a
        /*0882*/ 	.byte	0xff
	.zero		1


	//   ....[118]....
        /*0884*/ 	.word	0x00009dc0
        /*0888*/ 	.word	0x00000000
        /*088c*/ 	.word	0x000000e0
        /*0890*/ 	.short	0x010a
        /*0892*/ 	.byte	0xff
	.zero		1


	//   ....[119]....
        /*0894*/ 	.word	0x00009e20
        /*0898*/ 	.word	0x00000000
        /*089c*/ 	.word	0x00000090
        /*08a0*/ 	.short	0x010a
        /*08a2*/ 	.byte	0xff
	.zero		1


	//   ....[120]....
        /*08a4*/ 	.word	0x00009e70
        /*08a8*/ 	.word	0x00000000
        /*08ac*/ 	.word	0x00000080
        /*08b0*/ 	.short	0x010a
        /*08b2*/ 	.byte	0xff
	.zero		1


	//   ....[121]....
        /*08b4*/ 	.word	0x00009ed0
        /*08b8*/ 	.word	0x00000000
        /*08bc*/ 	.word	0x00000090
        /*08c0*/ 	.short	0x010a
        /*08c2*/ 	.byte	0xff
	.zero		1


	//   ....[122]....
        /*08c4*/ 	.word	0x00009f30
        /*08c8*/ 	.word	0x00000007
        /*08cc*/ 	.word	0x00000008
        /*08d0*/ 	.short	0x010a
        /*08d2*/ 	.byte	0xff
	.zero		1


	//   ....[123]....
        /*08d4*/ 	.word	0x0000a020
        /*08d8*/ 	.word	0x00000005
        /*08dc*/ 	.word	0x00000008
        /*08e0*/ 	.short	0x010a
        /*08e2*/ 	.byte	0xff
	.zero		1


	//   ....[124]....
        /*08e4*/ 	.word	0x0000a070
        /*08e8*/ 	.word	0x00000003
        /*08ec*/ 	.word	0x00000080
        /*08f0*/ 	.short	0x010a
        /*08f2*/ 	.byte	0xff
	.zero		1


	//   ....[125]....
        /*08f4*/ 	.word	0x0000a0e0
        /*08f8*/ 	.word	0x00000003
        /*08fc*/ 	.word	0x000000c0
        /*0900*/ 	.short	0x010a
        /*0902*/ 	.byte	0xff
	.zero		1


	//   ....[126]....
        /*0904*/ 	.word	0x0000a140
        /*0908*/ 	.word	0x00000003
        /*090c*/ 	.word	0x00000000
        /*0910*/ 	.short	0x010a
        /*0912*/ 	.byte	0xff
	.zero		1


	//   ....[127]....
        /*0914*/ 	.word	0x0000a1a0
        /*0918*/ 	.word	0x00000002
        /*091c*/ 	.word	0x00000000
        /*0920*/ 	.short	0x010a
        /*0922*/ 	.byte	0xff
	.zero		1


	//   ....[128]....
        /*0924*/ 	.word	0x0000a200
        /*0928*/ 	.word	0x00000002
        /*092c*/ 	.word	0x00000000
        /*0930*/ 	.short	0x010a
        /*0932*/ 	.byte	0xff
	.zero		1


	//   ....[129]....
        /*0934*/ 	.word	0x0000a260
        /*0938*/ 	.word	0x00000002
        /*093c*/ 	.word	0x00000000
        /*0940*/ 	.short	0x010a
        /*0942*/ 	.byte	0xff
	.zero		1


	//   ....[130]....
        /*0944*/ 	.word	0x0000a2c0
        /*0948*/ 	.word	0x00000002
        /*094c*/ 	.word	0x00000100
        /*0950*/ 	.short	0x010a
        /*0952*/ 	.byte	0xff
	.zero		1


	//   ....[131]....
        /*0954*/ 	.word	0x0000a310
        /*0958*/ 	.word	0x0000000c
        /*095c*/ 	.word	0x00000080
        /*0960*/ 	.short	0x010a
        /*0962*/ 	.byte	0xff
	.zero		1


	//   ....[132]....
        /*0964*/ 	.word	0x0000a370
        /*0968*/ 	.word	0x00000000
        /*096c*/ 	.word	0x00000078
        /*0970*/ 	.short	0x010a
        /*0972*/ 	.byte	0xff
	.zero		1


	//   ....[133]....
        /*0974*/ 	.word	0x0000a3d0
        /*0978*/ 	.word	0x00000000
        /*097c*/ 	.word	0x00000050
        /*0980*/ 	.short	0x010a
        /*0982*/ 	.byte	0xff
	.zero		1


	//   ....[134]....
        /*0984*/ 	.word	0x0000a430
        /*0988*/ 	.word	0x00000000
        /*098c*/ 	.word	0x00000058
        /*0990*/ 	.short	0x010a
        /*0992*/ 	.byte	0xff
	.zero		1


	//   ....[135]....
        /*0994*/ 	.word	0x0000a490
        /*0998*/ 	.word	0x00000000
        /*099c*/ 	.word	0x00000060
        /*09a0*/ 	.short	0x010a
        /*09a2*/ 	.byte	0xff
	.zero		1


	//   ....[136]....
        /*09a4*/ 	.word	0x0000a4f0
        /*09a8*/ 	.word	0x00000000
        /*09ac*/ 	.word	0x00000068
        /*09b0*/ 	.short	0x010a
        /*09b2*/ 	.byte	0xff
	.zero		1


	//   ....[137]....
        /*09b4*/ 	.word	0x0000a550
        /*09b8*/ 	.word	0x00000000
        /*09bc*/ 	.word	0x00000050
        /*09c0*/ 	.short	0x010a
        /*09c2*/ 	.byte	0xff
	.zero		1


	//   ....[138]....
        /*09c4*/ 	.word	0x0000a5b0
        /*09c8*/ 	.word	0x00000000
        /*09cc*/ 	.word	0x00000058
        /*09d0*/ 	.short	0x010a
        /*09d2*/ 	.byte	0xff
	.zero		1


	//   ....[139]....
        /*09d4*/ 	.word	0x0000a610
        /*09d8*/ 	.word	0x00000000
        /*09dc*/ 	.word	0x00000060
        /*09e0*/ 	.short	0x010a
        /*09e2*/ 	.byte	0xff
	.zero		1


	//   ....[140]....
        /*09e4*/ 	.word	0x0000a660
        /*09e8*/ 	.word	0x00000003
        /*09ec*/ 	.word	0x00000080
        /*09f0*/ 	.short	0x010a
        /*09f2*/ 	.byte	0xff
	.zero		1


	//   ....[141]....
        /*09f4*/ 	.word	0x0000a6c0
        /*09f8*/ 	.word	0x00000002
        /*09fc*/ 	.word	0x00000030
        /*0a00*/ 	.short	0x010a
        /*0a02*/ 	.byte	0xff
	.zero		1


	//   ....[142]....
        /*0a04*/ 	.word	0x0000a710
        /*0a08*/ 	.word	0x00000049
        /*0a0c*/ 	.word	0x000000a0
        /*0a10*/ 	.short	0x010a
        /*0a12*/ 	.byte	0xff
	.zero		1


	//   ....[143]....
        /*0a14*/ 	.word	0x0000a760
        /*0a18*/ 	.word	0x00000002
        /*0a1c*/ 	.word	0x00000030
        /*0a20*/ 	.short	0x010a
        /*0a22*/ 	.byte	0xff
	.zero		1


	//   ....[144]....
        /*0a24*/ 	.word	0x0000a7b0
        /*0a28*/ 	.word	0x00000000
        /*0a2c*/ 	.word	0x00000030
        /*0a30*/ 	.short	0x010a
        /*0a32*/ 	.byte	0xff
	.zero		1


	//   ....[145]....
        /*0a34*/ 	.word	0x0000a800
        /*0a38*/ 	.word	0x00000000
        /*0a3c*/ 	.word	0x00000030
        /*0a40*/ 	.short	0x010a
        /*0a42*/ 	.byte	0xff
	.zero		1


	//----- nvinfo : EIATTR_NUM_MBARRIERS
	.align		4
.L_47:
        /*0a44*/ 	.byte	0x03, 0x38
        /*0a46*/ 	.short	0x0021


	//----- nvinfo : EIATTR_EXIT_INSTR_OFFSETS
	.align		4
        /*0a48*/ 	.byte	0x04, 0x1c
        /*0a4a*/ 	.short	(.L_49 - .L_48)


	//   ....[0]....
.L_48:
        /*0a4c*/ 	.word	0x00003000


	//   ....[1]....
        /*0a50*/ 	.word	0x00003500


	//   ....[2]....
        /*0a54*/ 	.word	0x00003560


	//   ....[3]....
        /*0a58*/ 	.word	0x00004eb0


	//   ....[4]....
        /*0a5c*/ 	.word	0x000061c0


	//   ....[5]....
        /*0a60*/ 	.word	0x00006200


	//   ....[6]....
        /*0a64*/ 	.word	0x00009a80


	//   ....[7]....
        /*0a68*/ 	.word	0x00009af0


	//   ....[8]....
        /*0a6c*/ 	.word	0x00009b20


	//   ....[9]....
        /*0a70*/ 	.word	0x00009b90


	//----- nvinfo : EIATTR_MAX_THREADS
	.align		4
.L_49:
        /*0a74*/ 	.byte	0x04, 0x05
        /*0a76*/ 	.short	(.L_51 - .L_50)
.L_50:
        /*0a78*/ 	.word	0x00000100
        /*0a7c*/ 	.word	0x00000001
        /*0a80*/ 	.word	0x00000001


	//----- nvinfo : EIATTR_CRS_STACK_SIZE
	.align		4
.L_51:
        /*0a84*/ 	.byte	0x04, 0x1e
        /*0a86*/ 	.short	(.L_53 - .L_52)
.L_52:
        /*0a88*/ 	.word	0x00000000


	//----- nvinfo : EIATTR_CBANK_PARAM_SIZE
	.align		4
.L_53:
        /*0a8c*/ 	.byte	0x03, 0x19
        /*0a8e*/ 	.short	0x0800


	//----- nvinfo : EIATTR_PARAM_CBANK
	.align		4
        /*0a90*/ 	.byte	0x04, 0x0a
        /*0a92*/ 	.short	(.L_55 - .L_54)
	.align		4
.L_54:
        /*0a94*/ 	.word	index@(.nv.constant0._ZN7cutlass13device_kernelINS_4gemm6kernel13GemmUniversalIN4cute5tupleIJiiiiEEENS1_10collective13CollectiveMmaINS1_35MainloopSm100TmaUmmaWarpSpecializedILi3ELi2ELi4ENS5_IJNS4_1CILi2EEENSA_ILi4EEENSA_ILi1EEEEEEEENS5_IJNSA_ILi128EEESG_SG_EEENS_10tfloat32_tENS5_IJlSD_lEEESI_SJ_NS4_8TiledMMAINS4_8MMA_AtomIJNS4_23SM100_MMA_TF32_2x1SM_SSISI_SI_fLi128ELi128ELNS4_4UMMA5MajorE0ELSO_0ELNSN_7ScaleInE0ELSP_0EEEEEENS4_6LayoutINS5_IJSD_SD_SD_EEENS5_IJNSA_ILi0EEESU_SU_EEEEENS5_IJNS4_10UnderscoreESX_SX_EEEEENS4_28SM100_TMA_2SM_LOAD_MULTICASTENS4_14ComposedLayoutINS4_7SwizzleILi3ELi4ELi3EEENS4_18smem_ptr_flag_bitsILi32EEENSS_INS5_IJNSA_ILi8EEENSA_ILi32EEEEEENS5_IJS17_SD_EEEEEEEvNS4_8identityENS4_18SM100_TMA_2SM_LOADES1B_vS1C_EENS_8epilogue10collective18CollectiveEpilogueINS1F_23Sm100TmaWarpSpecializedILi4ELi2ELi16ELb1ELb0EEEJNS5_IJNSA_ILi64EEESG_SG_EEENS5_IJNSS_IS1K_SD_EENSS_INS5_IJNSA_ILi16EEESB_EEENS5_IJSD_S1K_EEEEEEEESI_SJ_SI_SJ_NS1F_6fusion15FusionCallbacksIS1J_NS1S_17LinearCombinationISI_fSI_fLNS_15FloatRoundStyleE2EEES1L_S1R_JEEENS4_5SM1004TMEM4LOAD26SM100_TMEM_LOAD_32dp32b16xENS4_13SM90_TMA_LOADENS11_INS12_ILi2ELi4ELi3EEES15_NSS_INS5_IJS16_S1N_EEENS5_IJS1N_SD_EEEEEEENS4_39AutoVectorizingCopyWithAssumedAlignmentILi128EEENS4_14SM90_TMA_STOREES27_S29_S29_EEEvvEEEEvNT_6ParamsE)
        /*0a98*/ 	.short	0x0380
        /*0a9a*/ 	.short	0x0800


	//----- nvinfo : EIATTR_SW_WAR
	.align		4
.L_55:
        /*0a9c*/ 	.byte	0x04, 0x36
        /*0a9e*/ 	.short	(.L_57 - .L_56)
.L_56:
        /*0aa0*/ 	.word	0x00000008
.L_57:


//--------------------- .nv.callgraph             --------------------------
	.section	.nv.callgraph,"",@"SHT_CUDA_CALLGRAPH"
	.align	4
	.sectionentsize	8
	.align		4
        /*0000*/ 	.word	0x00000000
	.align		4
        /*0004*/ 	.word	0xffffffff
	.align		4
        /*0008*/ 	.word	index@(_ZN7cutlass13device_kernelINS_4gemm6kernel13GemmUniversalIN4cute5tupleIJiiiiEEENS1_10collective13CollectiveMmaINS1_35MainloopSm100TmaUmmaWarpSpecializedILi3ELi2ELi4ENS5_IJNS4_1CILi2EEENSA_ILi4EEENSA_ILi1EEEEEEEENS5_IJNSA_ILi128EEESG_SG_EEENS_10tfloat32_tENS5_IJlSD_lEEESI_SJ_NS4_8TiledMMAINS4_8MMA_AtomIJNS4_23SM100_MMA_TF32_2x1SM_SSISI_SI_fLi128ELi128ELNS4_4UMMA5MajorE0ELSO_0ELNSN_7ScaleInE0ELSP_0EEEEEENS4_6LayoutINS5_IJSD_SD_SD_EEENS5_IJNSA_ILi0EEESU_SU_EEEEENS5_IJNS4_10UnderscoreESX_SX_EEEEENS4_28SM100_TMA_2SM_LOAD_MULTICASTENS4_14ComposedLayoutINS4_7SwizzleILi3ELi4ELi3EEENS4_18smem_ptr_flag_bitsILi32EEENSS_INS5_IJNSA_ILi8EEENSA_ILi32EEEEEENS5_IJS17_SD_EEEEEEEvNS4_8identityENS4_18SM100_TMA_2SM_LOADES1B_vS1C_EENS_8epilogue10collective18CollectiveEpilogueINS1F_23Sm100TmaWarpSpecializedILi4ELi2ELi16ELb1ELb0EEEJNS5_IJNSA_ILi64EEESG_SG_EEENS5_IJNSS_IS1K_SD_EENSS_INS5_IJNSA_ILi16EEESB_EEENS5_IJSD_S1K_EEEEEEEESI_SJ_SI_SJ_NS1F_6fusion15FusionCallbacksIS1J_NS1S_17LinearCombinationISI_fSI_fLNS_15FloatRoundStyleE2EEES1L_S1R_JEEENS4_5SM1004TMEM4LOAD26SM100_TMEM_LOAD_32dp32b16xENS4_13SM90_TMA_LOADENS11_INS12_ILi2ELi4ELi3EEES15_NSS_INS5_IJS16_S1N_EEENS5_IJS1N_SD_EEEEEEENS4_39AutoVectorizingCopyWithAssumedAlignmentILi128EEENS4_14SM90_TMA_STOREES27_S29_S29_EEEvvEEEEvNT_6ParamsE)
	.align		4
        /*000c*/ 	.word	index@(__assertfail)
	.align		4
        /*0010*/ 	.word	0x00000000
	.align		4
        /*0014*/ 	.word	0xfffffffe
	.align		4
        /*0018*/ 	.word	0x00000000
	.align		4
        /*001c*/ 	.word	0xfffffffd
	.align		4
        /*0020*/ 	.word	0x00000000
	.align		4
        /*0024*/ 	.word	0xfffffffc


//--------------------- .nv.constant4             --------------------------
	.section	.nv.constant4,"a",@progbits
	.align	8
	.align		8
.nv.constant4:
        /*0000*/ 	.dword	__assertfail
	.align		8
        /*0008*/ 	.dword	__unnamed_1
	.align		8
        /*0010*/ 	.dword	__unnamed_2
	.align		8
        /*0018*/ 	.dword	_ZN40_INTERNAL_56384dd1_4_k_cu_31d84d50_352974cuda3std3__45__cpo5beginE
	.align		8
        /*0020*/ 	.dword	_ZN40_INTERNAL_56384dd1_4_k_cu_31d84d50_352974cuda3std3__45__cpo3endE
	.align		8
        /*0028*/ 	.dword	_ZN40_INTERNAL_56384dd1_4_k_cu_31d84d50_352974cuda3std3__45__cpo6cbeginE
	.align		8
        /*0030*/ 	.dword	_ZN40_INTERNAL_56384dd1_4_k_cu_31d84d50_352974cuda3std3__45__cpo4cendE
	.align		8
        /*0038*/ 	.dword	_ZN40_INTERNAL_56384dd1_4_k_cu_31d84d50_352974cuda3std3__442_GLOBAL__N__56384dd1_4_k_cu_31d84d50_352976ignoreE
	.align		8
        /*0040*/ 	.dword	_ZN40_INTERNAL_56384dd1_4_k_cu_31d84d50_352974cuda3std3__419piecewise_constructE
	.align		8
        /*0048*/ 	.dword	_ZN40_INTERNAL_56384dd1_4_k_cu_31d84d50_352974cuda3std3__48in_placeE
	.align		8
        /*0050*/ 	.dword	_ZN40_INTERNAL_56384dd1_4_k_cu_31d84d50_352974cuda3std6ranges3__45__cpo4swapE
	.align		8
        /*0058*/ 	.dword	_ZN40_INTERNAL_56384dd1_4_k_cu_31d84d50_352974cuda3std6ranges3__45__cpo9iter_moveE
	.align		8
        /*0060*/ 	.dword	_ZN40_INTERNAL_56384dd1_4_k_cu_31d84d50_352974cute7productE
	.align		8
        /*0068*/ 	.dword	_ZN40_INTERNAL_56384dd1_4_k_cu_31d84d50_352974cute1_E
	.align		8
        /*0070*/ 	.dword	$str$25
	.align		8
        /*0078*/ 	.dword	$str$26
	.align		8
        /*0080*/ 	.dword	$str$27
	.align		8
        /*0088*/ 	.dword	$str$28


//--------------------- .text._ZN7cutlass13device_kernelINS_4gemm6kernel13GemmUniversalIN4cute5tupleIJiiiiEEENS1_10collective13CollectiveMmaINS1_35MainloopSm100TmaUmmaWarpSpecializedILi3ELi2ELi4ENS5_IJNS4_1CILi2EEENSA_ILi4EEENSA_ILi1EEEEEEEENS5_IJNSA_ILi128EEESG_SG_EEENS_10tfloat32_tENS5_IJlSD_lEEESI_SJ_NS4_8TiledMMAINS4_8MMA_AtomIJNS4_23SM100_MMA_TF32_2x1SM_SSISI_SI_fLi128ELi128ELNS4_4UMMA5MajorE0ELSO_0ELNSN_7ScaleInE0ELSP_0EEEEEENS4_6LayoutINS5_IJSD_SD_SD_EEENS5_IJNSA_ILi0EEESU_SU_EEEEENS5_IJNS4_10UnderscoreESX_SX_EEEEENS4_28SM100_TMA_2SM_LOAD_MULTICASTENS4_14ComposedLayoutINS4_7SwizzleILi3ELi4ELi3EEENS4_18smem_ptr_flag_bitsILi32EEENSS_INS5_IJNSA_ILi8EEENSA_ILi32EEEEEENS5_IJS17_SD_EEEEEEEvNS4_8identityENS4_18SM100_TMA_2SM_LOADES1B_vS1C_EENS_8epilogue10collective18CollectiveEpilogueINS1F_23Sm100TmaWarpSpecializedILi4ELi2ELi16ELb1ELb0EEEJNS5_IJNSA_ILi64EEESG_SG_EEENS5_IJNSS_IS1K_SD_EENSS_INS5_IJNSA_ILi16EEESB_EEENS5_IJSD_S1K_EEEEEEEESI_SJ_SI_SJ_NS1F_6fusion15FusionCallbacksIS1J_NS1S_17LinearCombinationISI_fSI_fLNS_15FloatRoundStyleE2EEES1L_S1R_JEEENS4_5SM1004TMEM4LOAD26SM100_TMEM_LOAD_32dp32b16xENS4_13SM90_TMA_LOADENS11_INS12_ILi2ELi4ELi3EEES15_NSS_INS5_IJS16_S1N_EEENS5_IJS1N_SD_EEEEEEENS4_39AutoVectorizingCopyWithAssumedAlignmentILi128EEENS4_14SM90_TMA_STOREES27_S29_S29_EEEvvEEEEvNT_6ParamsE --------------------------
	.section	.text._ZN7cutlass13device_kernelINS_4gemm6kernel13GemmUniversalIN4cute5tupleIJiiiiEEENS1_10collective13CollectiveMmaINS1_35MainloopSm100TmaUmmaWarpSpecializedILi3ELi2ELi4ENS5_IJNS4_1CILi2EEENSA_ILi4EEENSA_ILi1EEEEEEEENS5_IJNSA_ILi128EEESG_SG_EEENS_10tfloat32_tENS5_IJlSD_lEEESI_SJ_NS4_8TiledMMAINS4_8MMA_AtomIJNS4_23SM100_MMA_TF32_2x1SM_SSISI_SI_fLi128ELi128ELNS4_4UMMA5MajorE0ELSO_0ELNSN_7ScaleInE0ELSP_0EEEEEENS4_6LayoutINS5_IJSD_SD_SD_EEENS5_IJNSA_ILi0EEESU_SU_EEEEENS5_IJNS4_10UnderscoreESX_SX_EEEEENS4_28SM100_TMA_2SM_LOAD_MULTICASTENS4_14ComposedLayoutINS4_7SwizzleILi3ELi4ELi3EEENS4_18smem_ptr_flag_bitsILi32EEENSS_INS5_IJNSA_ILi8EEENSA_ILi32EEEEEENS5_IJS17_SD_EEEEEEEvNS4_8identityENS4_18SM100_TMA_2SM_LOADES1B_vS1C_EENS_8epilogue10collective18CollectiveEpilogueINS1F_23Sm100TmaWarpSpecializedILi4ELi2ELi16ELb1ELb0EEEJNS5_IJNSA_ILi64EEESG_SG_EEENS5_IJNSS_IS1K_SD_EENSS_INS5_IJNSA_ILi16EEESB_EEENS5_IJSD_S1K_EEEEEEEESI_SJ_SI_SJ_NS1F_6fusion15FusionCallbacksIS1J_NS1S_17LinearCombinationISI_fSI_fLNS_15FloatRoundStyleE2EEES1L_S1R_JEEENS4_5SM1004TMEM4LOAD26SM100_TMEM_LOAD_32dp32b16xENS4_13SM90_TMA_LOADENS11_INS12_ILi2ELi4ELi3EEES15_NSS_INS5_IJS16_S1N_EEENS5_IJS1N_SD_EEEEEEENS4_39AutoVectorizingCopyWithAssumedAlignmentILi128EEENS4_14SM90_TMA_STOREES27_S29_S29_EEEvvEEEEvNT_6ParamsE,"ax",@progbits
	.align	128
.text._ZN7cutlass13device_kernelINS_4gemm6kernel13GemmUniversalIN4cute5tupleIJiiiiEEENS1_10collective13CollectiveMmaINS1_35MainloopSm100TmaUmmaWarpSpecializedILi3ELi2ELi4ENS5_IJNS4_1CILi2EEENSA_ILi4EEENSA_ILi1EEEEEEEENS5_IJNSA_ILi128EEESG_SG_EEENS_10tfloat32_tENS5_IJlSD_lEEESI_SJ_NS4_8TiledMMAINS4_8MMA_AtomIJNS4_23SM100_MMA_TF32_2x1SM_SSISI_SI_fLi128ELi128ELNS4_4UMMA5MajorE0ELSO_0ELNSN_7ScaleInE0ELSP_0EEEEEENS4_6LayoutINS5_IJSD_SD_SD_EEENS5_IJNSA_ILi0EEESU_SU_EEEEENS5_IJNS4_10UnderscoreESX_SX_EEEEENS4_28SM100_TMA_2SM_LOAD_MULTICASTENS4_14ComposedLayoutINS4_7SwizzleILi3ELi4ELi3EEENS4_18smem_ptr_flag_bitsILi32EEENSS_INS5_IJNSA_ILi8EEENSA_ILi32EEEEEENS5_IJS17_SD_EEEEEEEvNS4_8identityENS4_18SM100_TMA_2SM_LOADES1B_vS1C_EENS_8epilogue10collective18CollectiveEpilogueINS1F_23Sm100TmaWarpSpecializedILi4ELi2ELi16ELb1ELb0EEEJNS5_IJNSA_ILi64EEESG_SG_EEENS5_IJNSS_IS1K_SD_EENSS_INS5_IJNSA_ILi16EEESB_EEENS5_IJSD_S1K_EEEEEEEESI_SJ_SI_SJ_NS1F_6fusion15FusionCallbacksIS1J_NS1S_17LinearCombinationISI_fSI_fLNS_15FloatRoundStyleE2EEES1L_S1R_JEEENS4_5SM1004TMEM4LOAD26SM100_TMEM_LOAD_32dp32b16xENS4_13SM90_TMA_LOADENS11_INS12_ILi2ELi4ELi3EEES15_NSS_INS5_IJS16_S1N_EEENS5_IJS1N_SD_EEEEEEENS4_39AutoVectorizingCopyWithAssumedAlignmentILi128EEENS4_14SM90_TMA_STOREES27_S29_S29_EEEvvEEEEvNT_6ParamsE:
        .type           _ZN7cutlass13device_kernelINS_4gemm6kernel13GemmUniversalIN4cute5tupleIJiiiiEEENS1_10collective13CollectiveMmaINS1_35MainloopSm100TmaUmmaWarpSpecializedILi3ELi2ELi4ENS5_IJNS4_1CILi2EEENSA_ILi4EEENSA_ILi1EEEEEEEENS5_IJNSA_ILi128EEESG_SG_EEENS_10tfloat32_tENS5_IJlSD_lEEESI_SJ_NS4_8TiledMMAINS4_8MMA_AtomIJNS4_23SM100_MMA_TF32_2x1SM_SSISI_SI_fLi128ELi128ELNS4_4UMMA5MajorE0ELSO_0ELNSN_7ScaleInE0ELSP_0EEEEEENS4_6LayoutINS5_IJSD_SD_SD_EEENS5_IJNSA_ILi0EEESU_SU_EEEEENS5_IJNS4_10UnderscoreESX_SX_EEEEENS4_28SM100_TMA_2SM_LOAD_MULTICASTENS4_14ComposedLayoutINS4_7SwizzleILi3ELi4ELi3EEENS4_18smem_ptr_flag_bitsILi32EEENSS_INS5_IJNSA_ILi8EEENSA_ILi32EEEEEENS5_IJS17_SD_EEEEEEEvNS4_8identityENS4_18SM100_TMA_2SM_LOADES1B_vS1C_EENS_8epilogue10collective18CollectiveEpilogueINS1F_23Sm100TmaWarpSpecializedILi4ELi2ELi16ELb1ELb0EEEJNS5_IJNSA_ILi64EEESG_SG_EEENS5_IJNSS_IS1K_SD_EENSS_INS5_IJNSA_ILi16EEESB_EEENS5_IJSD_S1K_EEEEEEEESI_SJ_SI_SJ_NS1F_6fusion15FusionCallbacksIS1J_NS1S_17LinearCombinationISI_fSI_fLNS_15FloatRoundStyleE2EEES1L_S1R_JEEENS4_5SM1004TMEM4LOAD26SM100_TMEM_LOAD_32dp32b16xENS4_13SM90_TMA_LOADENS11_INS12_ILi2ELi4ELi3EEES15_NSS_INS5_IJS16_S1N_EEENS5_IJS1N_SD_EEEEEEENS4_39AutoVectorizingCopyWithAssumedAlignmentILi128EEENS4_14SM90_TMA_STOREES27_S29_S29_EEEvvEEEEvNT_6ParamsE,@function
        .size           _ZN7cutlass13device_kernelINS_4gemm6kernel13GemmUniversalIN4cute5tupleIJiiiiEEENS1_10collective13CollectiveMmaINS1_35MainloopSm100TmaUmmaWarpSpecializedILi3ELi2ELi4ENS5_IJNS4_1CILi2EEENSA_ILi4EEENSA_ILi1EEEEEEEENS5_IJNSA_ILi128EEESG_SG_EEENS_10tfloat32_tENS5_IJlSD_lEEESI_SJ_NS4_8TiledMMAINS4_8MMA_AtomIJNS4_23SM100_MMA_TF32_2x1SM_SSISI_SI_fLi128ELi128ELNS4_4UMMA5MajorE0ELSO_0ELNSN_7ScaleInE0ELSP_0EEEEEENS4_6LayoutINS5_IJSD_SD_SD_EEENS5_IJNSA_ILi0EEESU_SU_EEEEENS5_IJNS4_10UnderscoreESX_SX_EEEEENS4_28SM100_TMA_2SM_LOAD_MULTICASTENS4_14ComposedLayoutINS4_7SwizzleILi3ELi4ELi3EEENS4_18smem_ptr_flag_bitsILi32EEENSS_INS5_IJNSA_ILi8EEENSA_ILi32EEEEEENS5_IJS17_SD_EEEEEEEvNS4_8identityENS4_18SM100_TMA_2SM_LOADES1B_vS1C_EENS_8epilogue10collective18CollectiveEpilogueINS1F_23Sm100TmaWarpSpecializedILi4ELi2ELi16ELb1ELb0EEEJNS5_IJNSA_ILi64EEESG_SG_EEENS5_IJNSS_IS1K_SD_EENSS_INS5_IJNSA_ILi16EEESB_EEENS5_IJSD_S1K_EEEEEEEESI_SJ_SI_SJ_NS1F_6fusion15FusionCallbacksIS1J_NS1S_17LinearCombinationISI_fSI_fLNS_15FloatRoundStyleE2EEES1L_S1R_JEEENS4_5SM1004TMEM4LOAD26SM100_TMEM_LOAD_32dp32b16xENS4_13SM90_TMA_LOADENS11_INS12_ILi2ELi4ELi3EEES15_NSS_INS5_IJS16_S1N_EEENS5_IJS1N_SD_EEEEEEENS4_39AutoVectorizingCopyWithAssumedAlignmentILi128EEENS4_14SM90_TMA_STOREES27_S29_S29_EEEvvEEEEvNT_6ParamsE,(.L_x_198 - _ZN7cutlass13device_kernelINS_4gemm6kernel13GemmUniversalIN4cute5tupleIJiiiiEEENS1_10collective13CollectiveMmaINS1_35MainloopSm100TmaUmmaWarpSpecializedILi3ELi2ELi4ENS5_IJNS4_1CILi2EEENSA_ILi4EEENSA_ILi1EEEEEEEENS5_IJNSA_ILi128EEESG_SG_EEENS_10tfloat32_tENS5_IJlSD_lEEESI_SJ_NS4_8TiledMMAINS4_8MMA_AtomIJNS4_23SM100_MMA_TF32_2x1SM_SSISI_SI_fLi128ELi128ELNS4_4UMMA5MajorE0ELSO_0ELNSN_7ScaleInE0ELSP_0EEEEEENS4_6LayoutINS5_IJSD_SD_SD_EEENS5_IJNSA_ILi0EEESU_SU_EEEEENS5_IJNS4_10UnderscoreESX_SX_EEEEENS4_28SM100_TMA_2SM_LOAD_MULTICASTENS4_14ComposedLayoutINS4_7SwizzleILi3ELi4ELi3EEENS4_18smem_ptr_flag_bitsILi32EEENSS_INS5_IJNSA_ILi8EEENSA_ILi32EEEEEENS5_IJS17_SD_EEEEEEEvNS4_8identityENS4_18SM100_TMA_2SM_LOADES1B_vS1C_EENS_8epilogue10collective18CollectiveEpilogueINS1F_23Sm100TmaWarpSpecializedILi4ELi2ELi16ELb1ELb0EEEJNS5_IJNSA_ILi64EEESG_SG_EEENS5_IJNSS_IS1K_SD_EENSS_INS5_IJNSA_ILi16EEESB_EEENS5_IJSD_S1K_EEEEEEEESI_SJ_SI_SJ_NS1F_6fusion15FusionCallbacksIS1J_NS1S_17LinearCombinationISI_fSI_fLNS_15FloatRoundStyleE2EEES1L_S1R_JEEENS4_5SM1004TMEM4LOAD26SM100_TMEM_LOAD_32dp32b16xENS4_13SM90_TMA_LOADENS11_INS12_ILi2ELi4ELi3EEES15_NSS_INS5_IJS16_S1N_EEENS5_IJS1N_SD_EEEEEEENS4_39AutoVectorizingCopyWithAssumedAlignmentILi128EEENS4_14SM90_TMA_STOREES27_S29_S29_EEEvvEEEEvNT_6ParamsE)
        .other          _ZN7cutlass13device_kernelINS_4gemm6kernel13GemmUniversalIN4cute5tupleIJiiiiEEENS1_10collective13CollectiveMmaINS1_35MainloopSm100TmaUmmaWarpSpecializedILi3ELi2ELi4ENS5_IJNS4_1CILi2EEENSA_ILi4EEENSA_ILi1EEEEEEEENS5_IJNSA_ILi128EEESG_SG_EEENS_10tfloat32_tENS5_IJlSD_lEEESI_SJ_NS4_8TiledMMAINS4_8MMA_AtomIJNS4_23SM100_MMA_TF32_2x1SM_SSISI_SI_fLi128ELi128ELNS4_4UMMA5MajorE0ELSO_0ELNSN_7ScaleInE0ELSP_0EEEEEENS4_6LayoutINS5_IJSD_SD_SD_EEENS5_IJNSA_ILi0EEESU_SU_EEEEENS5_IJNS4_10UnderscoreESX_SX_EEEEENS4_28SM100_TMA_2SM_LOAD_MULTICASTENS4_14ComposedLayoutINS4_7SwizzleILi3ELi4ELi3EEENS4_18smem_ptr_flag_bitsILi32EEENSS_INS5_IJNSA_ILi8EEENSA_ILi32EEEEEENS5_IJS17_SD_EEEEEEEvNS4_8identityENS4_18SM100_TMA_2SM_LOADES1B_vS1C_EENS_8epilogue10collective18CollectiveEpilogueINS1F_23Sm100TmaWarpSpecializedILi4ELi2ELi16ELb1ELb0EEEJNS5_IJNSA_ILi64EEESG_SG_EEENS5_IJNSS_IS1K_SD_EENSS_INS5_IJNSA_ILi16EEESB_EEENS5_IJSD_S1K_EEEEEEEESI_SJ_SI_SJ_NS1F_6fusion15FusionCallbacksIS1J_NS1S_17LinearCombinationISI_fSI_fLNS_15FloatRoundStyleE2EEES1L_S1R_JEEENS4_5SM1004TMEM4LOAD26SM100_TMEM_LOAD_32dp32b16xENS4_13SM90_TMA_LOADENS11_INS12_ILi2ELi4ELi3EEES15_NSS_INS5_IJS16_S1N_EEENS5_IJS1N_SD_EEEEEEENS4_39AutoVectorizingCopyWithAssumedAlignmentILi128EEENS4_14SM90_TMA_STOREES27_S29_S29_EEEvvEEEEvNT_6ParamsE,@"STO_CUDA_ENTRY STV_DEFAULT"
_ZN7cutlass13device_kernelINS_4gemm6kernel13GemmUniversalIN4cute5tupleIJiiiiEEENS1_10collective13CollectiveMmaINS1_35MainloopSm100TmaUmmaWarpSpecializedILi3ELi2ELi4ENS5_IJNS4_1CILi2EEENSA_ILi4EEENSA_ILi1EEEEEEEENS5_IJNSA_ILi128EEESG_SG_EEENS_10tfloat32_tENS5_IJlSD_lEEESI_SJ_NS4_8TiledMMAINS4_8MMA_AtomIJNS4_23SM100_MMA_TF32_2x1SM_SSISI_SI_fLi128ELi128ELNS4_4UMMA5MajorE0ELSO_0ELNSN_7ScaleInE0ELSP_0EEEEEENS4_6LayoutINS5_IJSD_SD_SD_EEENS5_IJNSA_ILi0EEESU_SU_EEEEENS5_IJNS4_10UnderscoreESX_SX_EEEEENS4_28SM100_TMA_2SM_LOAD_MULTICASTENS4_14ComposedLayoutINS4_7SwizzleILi3ELi4ELi3EEENS4_18smem_ptr_flag_bitsILi32EEENSS_INS5_IJNSA_ILi8EEENSA_ILi32EEEEEENS5_IJS17_SD_EEEEEEEvNS4_8identityENS4_18SM100_TMA_2SM_LOADES1B_vS1C_EENS_8epilogue10collective18CollectiveEpilogueINS1F_23Sm100TmaWarpSpecializedILi4ELi2ELi16ELb1ELb0EEEJNS5_IJNSA_ILi64EEESG_SG_EEENS5_IJNSS_IS1K_SD_EENSS_INS5_IJNSA_ILi16EEESB_EEENS5_IJSD_S1K_EEEEEEEESI_SJ_SI_SJ_NS1F_6fusion15FusionCallbacksIS1J_NS1S_17LinearCombinationISI_fSI_fLNS_15FloatRoundStyleE2EEES1L_S1R_JEEENS4_5SM1004TMEM4LOAD26SM100_TMEM_LOAD_32dp32b16xENS4_13SM90_TMA_LOADENS11_INS12_ILi2ELi4ELi3EEES15_NSS_INS5_IJS16_S1N_EEENS5_IJS1N_SD_EEEEEEENS4_39AutoVectorizingCopyWithAssumedAlignmentILi128EEENS4_14SM90_TMA_STOREES27_S29_S29_EEEvvEEEEvNT_6ParamsE:
[----:B------:R-:W1:Y:S01]  /*0000*/  LDC R1, c[0x0][0x37c] ;  /* 0x0000df00ff017b82 */ /* 0x000e620000000800 */
[----:B------:R-:W2:Y:S01]  /*0010*/  S2R R70, SR_TID.X ;  /* 0x0000000000467919 */ /* 0x000ea20000002100 */
[----:B------:R-:W3:Y:S06]  /*0020*/  LDCU.64 UR8, c[0x0][0x890] ;  /* 0x00011200ff0877ac */ /* 0x000eec0008000a00 */
[----:B------:R-:W4:Y:S01]  /*0030*/  S2UR UR61, SR_CgaCtaId ;  /* 0x00000000003d79c3 */ /* 0x000f220000008800 */
[----:B------:R-:W-:Y:S02]  /*0040*/  PRMT R56, RZ, 0x7610, R56 ;  /* 0x00007610ff387816 */ /* 0x000fe40000000038 */
[----:B------:R-:W-:-:S02]  /*0050*/  ELECT P0, URZ, PT ;  /* 0x0000000000ff782f */ /* 0x000fc40003800000 */
[----:B---3--:R-:W-:-:S04]  /*0060*/  ISETP.NE.U32.AND P1, PT, RZ, UR8, PT ;  /* 0x00000008ff007c0c */ /* 0x008fc8000bf25070 */
[----:B------:R-:W-:Y:S01]  /*0070*/  ISETP.NE.AND.EX P2, PT, RZ, UR9, PT, P1 ;  /* 0x00000009ff007c0c */ /* 0x000fe2000bf45310 */
[----:B----4-:R-:W-:Y:S02]  /*0080*/  ULOP3.LUT UR5, UR61, 0x1, URZ, 0xc0, !UPT ;  /* 0x000000013d057892 */ /* 0x010fe4000f8ec0ff */
[----:B------:R-:W-:Y:S01]  /*0090*/  ULOP3.LUT UR4, UR61, 0x1, URZ, 0x3c, !UPT ;  /* 0x000000013d047892 */ /* 0x000fe2000f8e3cff */
[----:B--2---:R-:W-:-:S03]  /*00a0*/  SHF.R.U32.HI R57, RZ, 0x5, R70 ;  /* 0x00000005ff397819 */ /* 0x004fc60000011646 */
[----:B------:R-:W-:Y:S02]  /*00b0*/  IMAD.U32 R2, RZ, RZ, UR5 ;  /* 0x00000005ff027e24 */ /* 0x000fe4000f8e00ff */
[----:B------:R-:W2:Y:S02]  /*00c0*/  SHFL.IDX PT, R0, R57, RZ, 0x1f ;  /* 0x00001fff39007589 */ /* 0x000ea400000e0000 */
[----:B--2---:R-:W-:Y:S01]  /*00d0*/  R2UR UR21, R0 ;  /* 0x00000000001572ca */ /* 0x004fe200000e0000 */
[----:B------:R-:W-:Y:S01]  /*00e0*/  IMAD.U32 R0, RZ, RZ, UR4 ;  /* 0x00000004ff007e24 */ /* 0x000fe2000f8e00ff */
[----:B-1----:R-:W-:-:S13]  /*00f0*/  @P2 BRA `(.L_x_0) ;  /* 0x0000000000302947 */ /* 0x002fda0003800000 */
[----:B------:R-:W1:Y:S02]  /*0100*/  LDCU.64 UR4, c[0x0][0x888] ;  /* 0x00011100ff0477ac */ /* 0x000e640008000a00 */
[----:B-1----:R-:W-:-:S04]  /*0110*/  UISETP.NE.U32.AND UP0, UPT, UR4, URZ, UPT ;  /* 0x000000ff0400728c */ /* 0x002fc8000bf05070 */
[----:B------:R-:W-:-:S09]  /*0120*/  UISETP.NE.AND.EX UP0, UPT, UR5, URZ, UPT, UP0 ;  /* 0x000000ff0500728c */ /* 0x000fd2000bf05300 */
[----:B------:R-:W-:Y:S05]  /*0130*/  BRA.U !UP0, `(.L_x_1) ;  /* 0x0000000108147547 */ /* 0x000fea000b800000 */
[----:B------:R-:W1:Y:S01]  /*0140*/  LDC.64 R26, c[0x0][0x888] ;  /* 0x00022200ff1a7b82 */ /* 0x000e620000000a00 */
[----:B------:R-:W1:Y:S02]  /*0150*/  LDCU.64 UR4, c[0x0][0x358] ;  /* 0x00006b00ff0477ac */ /* 0x000e640008000a00 */
[----:B-1----:R1:W5:Y:S01]  /*0160*/  LDG.E R26, desc[UR4][R26.64] ;  /* 0x000000041a1a7981 */ /* 0x002362000c1e1900 */
[----:B------:R-:W-:Y:S01]  /*0170*/  HFMA2 R56, -RZ, RZ, 0, 5.9604644775390625e-08 ;  /* 0x00000001ff387431 */ /* 0x000fe200000001ff */
[----:B------:R-:W-:Y:S05]  /*0180*/  BRA `(.L_x_0) ;  /* 0x00000000000c7947 */ /* 0x000fea0003800000 */
.L_x_1:
[----:B------:R-:W1:Y:S01]  /*0190*/  LDCU UR4, c[0x0][0x880] ;  /* 0x00011000ff0477ac */ /* 0x000e620008000800 */
[----:B------:R-:W-:Y:S01]  /*01a0*/  HFMA2 R56, -RZ, RZ, 0, 5.9604644775390625e-08 ;  /* 0x00000001ff387431 */ /* 0x000fe200000001ff */
[----:B-1----:R-:W-:-:S07]  /*01b0*/  MOV R26, UR4 ;  /* 0x00000004001a7c02 */ /* 0x002fce0008000f00 */
.L_x_0:
[----:B------:R-:W2:Y:S02]  /*01c0*/  LDCU.64 UR4, c[0x0][0x8b0] ;  /* 0x00011600ff0477ac */ /* 0x000ea40008000a00 */
[----:B--2---:R-:W-:-:S04]  /*01d0*/  UISETP.NE.U32.AND UP0, UPT, UR4, URZ, UPT ;  /* 0x000000ff0400728c */ /* 0x004fc8000bf05070 */
[----:B------:R-:W-:-:S09]  /*01e0*/  UISETP.NE.AND.EX UP0, UPT, UR5, URZ, UPT, UP0 ;  /* 0x000000ff0500728c */ /* 0x000fd2000bf05300 */
[----:B------:R-:W-:Y:S05]  /*01f0*/  BRA.U UP0, `(.L_x_2) ;  /* 0x0000000100287547 */ /* 0x000fea000b800000 */
[----:B------:R-:W2:Y:S02]  /*0200*/  LDCU.64 UR4, c[0x0][0x8a8] ;  /* 0x00011500ff0477ac */ /* 0x000ea40008000a00 */
[----:B--2---:R-:W-:-:S04]  /*0210*/  UISETP.NE.U32.AND UP0, UPT, UR4, URZ, UPT ;  /* 0x000000ff0400728c */ /* 0x004fc8000bf05070 */
[----:B------:R-:W-:-:S09]  /*0220*/  UISETP.NE.AND.EX UP0, UPT, UR5, URZ, UPT, UP0 ;  /* 0x000000ff0500728c */ /* 0x000fd2000bf05300 */
[----:B------:R-:W-:Y:S05]  /*0230*/  BRA.U !UP0, `(.L_x_3) ;  /* 0x0000000108107547 */ /* 0x000fea000b800000 */
[----:B------:R-:W2:Y:S01]  /*0240*/  LDC.64 R24, c[0x0][0x8a8] ;  /* 0x00022a00ff187b82 */ /* 0x000ea20000000a00 */
[----:B------:R-:W2:Y:S02]  /*0250*/  LDCU.64 UR4, c[0x0][0x358] ;  /* 0x00006b00ff0477ac */ /* 0x000ea40008000a00 */
[----:B--2---:R2:W5:Y:S01]  /*0260*/  LDG.E R24, desc[UR4][R24.64] ;  /* 0x0000000418187981 */ /* 0x004562000c1e1900 */
[----:B------:R-:W-:Y:S05]  /*0270*/  BRA `(.L_x_2) ;  /* 0x0000000000087947 */ /* 0x000fea0003800000 */
.L_x_3:
[----:B------:R-:W2:Y:S02]  /*0280*/  LDCU UR4, c[0x0][0x8a0] ;  /* 0x00011400ff0477ac */ /* 0x000ea40008000800 */
[----:B--2---:R-:W-:Y:S02]  /*0290*/  MOV R24, UR4 ;  /* 0x0000000400187c02 */ /* 0x004fe40008000f00 */
.L_x_2:
[----:B------:R-:W-:Y:S01]  /*02a0*/  IMAD.U32 R3, RZ, RZ, UR21 ;  /* 0x00000015ff037e24 */ /* 0x000fe2000f8e00ff */
[----:B------:R-:W-:Y:S04]  /*02b0*/  BSSY.RECONVERGENT B0, `(.L_x_4) ;  /* 0x000000c000007945 */ /* 0x000fe80003800200 */
[C---:B------:R-:W-:Y:S02]  /*02c0*/  ISETP.NE.OR P3, PT, R3.reuse, 0x1, !P0 ;  /* 0x000000010300780c */ /* 0x040fe40004765670 */
[----:B------:R-:W-:-:S11]  /*02d0*/  ISETP.NE.OR P2, PT, R3, 0x3, !P0 ;  /* 0x000000030300780c */ /* 0x000fd60004745670 */
[----:B------:R-:W-:Y:S05]  /*02e0*/  @P3 BRA `(.L_x_5) ;  /* 0x0000000000203947 */ /* 0x000fea0003800000 */
[----:B------:R-:W3:Y:S02]  /*02f0*/  LDCU.64 UR4, c[0x0][0x348] ;  /* 0x00006900ff0477ac */ /* 0x000ee40008000a00 */
[----:B---3--:R-:W-:Y:S02]  /*0300*/  UIADD3 UR6, UP1, UPT, UR4, 0x80, URZ ;  /* 0x0000008004067890 */ /* 0x008fe4000ff3e0ff */
[----:B------:R-:W-:Y:S02]  /*0310*/  UIADD3 UR4, UP0, UPT, UR4, 0x180, URZ ;  /* 0x0000018004047890 */ /* 0x000fe4000ff1e0ff */
[----:B------:R-:W-:Y:S02]  /*0320*/  UIADD3.X UR7, UPT, UPT, URZ, UR5, URZ, UP1, !UPT ;  /* 0x00000005ff077290 */ /* 0x000fe40008ffe4ff */
[----:B------:R-:W-:-:S07]  /*0330*/  UIADD3.X UR5, UPT, UPT, URZ, UR5, URZ, UP0, !UPT ;  /* 0x00000005ff057290 */ /* 0x000fce00087fe4ff */
[----:B------:R3:W-:Y:S02]  /*0340*/  UTMACCTL.PF [UR6] ;  /* 0x00000000060079b9 */ /* 0x0007e40008040000 */
[----:B------:R3:W-:Y:S02]  /*0350*/  UTMACCTL.PF [UR4] ;  /* 0x00000000040079b9 */ /* 0x0007e40008040000 */
[----:B---3--:R-:W-:Y:S01]  /*0360*/  NOP ;  /* 0x0000000000007918 */ /* 0x008fe20000000000 */
.L_x_5:
[----:B------:R-:W-:Y:S05]  /*0370*/  BSYNC.RECONVERGENT B0 ;  /* 0x0000000000007941 */ /* 0x000fea0003800200 */
.L_x_4:
[----:B------:R-:W-:Y:S04]  /*0380*/  BSSY.RECONVERGENT B0, `(.L_x_6) ;  /* 0x000000a000007945 */ /* 0x000fe80003800200 */
        /* <DEDUP_REMOVED lines=9> */
.L_x_7:
[----:B------:R-:W-:Y:S05]  /*0420*/  BSYNC.RECONVERGENT B0 ;  /* 0x0000000000007941 */ /* 0x000fea0003800200 */
.L_x_6:
[----:B------:R-:W3:Y:S01]  /*0430*/  LDCU.64 UR4, c[0x0][0x888] ;  /* 0x00011100ff0477ac */ /* 0x000ee20008000a00 */
[----:B------:R-:W-:Y:S01]  /*0440*/  ISETP.NE.AND.EX P1, PT, RZ, UR9, PT, P1 ;  /* 0x00000009ff007c0c */ /* 0x000fe2000bf25310 */
[----:B------:R-:W-:Y:S01]  /*0450*/  UPLOP3.LUT UP4, UPT, UPT, UPT, UPT, 0x80, 0x8 ;  /* 0x000000000008789c */ /* 0x000fe20003f8f070 */
[----:B---3--:R-:W-:-:S04]  /*0460*/  ISETP.NE.U32.AND P2, PT, RZ, UR4, PT ;  /* 0x00000004ff007c0c */ /* 0x008fc8000bf45070 */
[----:B------:R-:W-:-:S13]  /*0470*/  ISETP.NE.AND.EX P2, PT, RZ, UR5, PT, P2 ;  /* 0x00000005ff007c0c */ /* 0x000fda000bf45320 */
[----:B------:R-:W-:Y:S05]  /*0480*/  @P2 BRA P1, `(.L_x_8) ;  /* 0x0000000000282947 */ /* 0x000fea0000800000 */
[----:B------:R-:W-:Y:S01]  /*0490*/  UISETP.NE.U32.AND UP0, UPT, UR8, URZ, UPT ;  /* 0x000000ff0800728c */ /* 0x000fe2000bf05070 */
[----:B-----5:R-:W-:Y:S01]  /*04a0*/  FSETP.NEU.AND P1, PT, R26, RZ, PT ;  /* 0x000000ff1a00720b */ /* 0x020fe20003f2d000 */
[----:B------:R-:W-:Y:S02]  /*04b0*/  UISETP.NE.U32.AND UP2, UPT, UR4, URZ, UPT ;  /* 0x000000ff0400728c */ /* 0x000fe4000bf45070 */
[----:B------:R-:W-:Y:S02]  /*04c0*/  UISETP.NE.AND.EX UP1, UPT, UR9, URZ, UPT, UP0 ;  /* 0x000000ff0900728c */ /* 0x000fe4000bf25300 */
[----:B------:R-:W-:-:S04]  /*04d0*/  UISETP.NE.AND.EX UP0, UPT, UR5, URZ, UPT, UP2 ;  /* 0x000000ff0500728c */ /* 0x000fc8000bf05320 */
[----:B------:R-:W-:-:S04]  /*04e0*/  USEL UR4, URZ, 0xffffffff, UP0 ;  /* 0xffffffffff047887 */ /* 0x000fc80008000000 */
[----:B------:R-:W-:Y:S01]  /*04f0*/  VOTEU.ANY UP0, P1 ;  /* 0x0000000000ff7886 */ /* 0x000fe20000800100 */
[----:B------:R-:W-:-:S04]  /*0500*/  @!UP1 USEL UR4, URZ, 0xffffffff, UP0 ;  /* 0xffffffffff049887 */ /* 0x000fc80008000000 */
[----:B------:R-:W-:-:S04]  /*0510*/  ULOP3.LUT UR4, UR4, 0x1, URZ, 0xc0, !UPT ;  /* 0x0000000104047892 */ /* 0x000fc8000f8ec0ff */
[----:B------:R-:W-:-:S11]  /*0520*/  UISETP.NE.U32.AND UP4, UPT, UR4, 0x1, UPT ;  /* 0x000000010400788c */ /* 0x000fd6000bf85070 */
.L_x_8:
[----:B------:R-:W3:Y:S01]  /*0530*/  SHFL.IDX PT, R3, R57, RZ, 0x1f ;  /* 0x00001fff39037589 */ /* 0x000ee200000e0000 */
[----:B------:R-:W-:Y:S01]  /*0540*/  R2UR UR4, R2 ;  /* 0x00000000020472ca */ /* 0x000fe200000e0000 */
[----:B------:R-:W-:-:S04]  /*0550*/  UISETP.NE.AND UP0, UPT, UR21, 0x2, UPT ;  /* 0x000000021500788c */ /* 0x000fc8000bf05270 */
[----:B------:R-:W-:-:S08]  /*0560*/  USEL UR46, URZ, 0x1, UP0 ;  /* 0x00000001ff2e7887 */ /* 0x000fd00008000000 */
[----:B------:R-:W-:-:S06]  /*0570*/  UISETP.EQ.AND UP1, UPT, UR4, URZ, !UP0 ;  /* 0x000000ff0400728c */ /* 0x000fcc000c722270 */
[----:B------:R-:W-:Y:S02]  /*0580*/  PLOP3.LUT P4, PT, P0, PT, UP1, 0x80, 0x8 ;  /* 0x000000000008781c */ /* 0x000fe4000078f018 */
[----:B---3--:R-:W-:-:S13]  /*0590*/  ISETP.NE.AND P1, PT, R3, RZ, PT ;  /* 0x000000ff0300720c */ /* 0x008fda0003f25270 */
[----:B------:R-:W-:Y:S05]  /*05a0*/  @P1 BRA `(.L_x_9) ;  /* 0x00000000004c1947 */ /* 0x000fea0003800000 */
[----:B------:R-:W-:Y:S01]  /*05b0*/  UMOV UR4, 0x400 ;  /* 0x0000040000047882 */ /* 0x000fe20000000000 */
[----:B------:R-:W-:Y:S01]  /*05c0*/  UMOV UR8, 0x1 ;  /* 0x0000000100087882 */ /* 0x000fe20000000000 */
[----:B------:R-:W-:Y:S01]  /*05d0*/  UMOV UR6, 0x4 ;  /* 0x0000000400067882 */ /* 0x000fe20000000000 */
[----:B------:R-:W-:Y:S02]  /*05e0*/  ULEA UR4, UR61, UR4, 0x18 ;  /* 0x000000043d047291 */ /* 0x000fe4000f8ec0ff */
[----:B------:R-:W-:-:S04]  /*05f0*/  UIADD3 UR8, UPT, UPT, -UR8, 0x100000, URZ ;  /* 0x0010000008087890 */ /* 0x000fc8000fffe1ff */
[----:B------:R-:W-:Y:S02]  /*0600*/  USHF.L.U32 UR9, UR8, 0xb, URZ ;  /* 0x0000000b08097899 */ /* 0x000fe400080006ff */
[----:B------:R-:W-:Y:S02]  /*0610*/  USHF.L.U32 UR8, UR8, 0x1, URZ ;  /* 0x0000000108087899 */ /* 0x000fe400080006ff */
[----:B------:R-:W-:-:S04]  /*0620*/  UIADD3 UR6, UPT, UPT, -UR6, 0x100000, URZ ;  /* 0x0010000006067890 */ /* 0x000fc8000fffe1ff */
[----:B------:R-:W-:Y:S02]  /*0630*/  USHF.L.U32 UR7, UR6, 0xb, URZ ;  /* 0x0000000b06077899 */ /* 0x000fe400080006ff */
[----:B------:R-:W-:Y:S01]  /*0640*/  USHF.L.U32 UR6, UR6, 0x1, URZ ;  /* 0x0000000106067899 */ /* 0x000fe200080006ff */
[----:B------:R-:W-:Y:S01]  /*0650*/  ELECT P1, URZ, PT ;  /* 0x0000000000ff782f */ /* 0x000fe20003820000 */
[----:B------:R-:W3:Y:S02]  /*0660*/  FENCE.VIEW.ASYNC.S ;  /* 0x00000000000073c6 */ /* 0x000ee40000000000 */
[----:B---3--:R3:W4:Y:S08]  /*0670*/  SYNCS.EXCH.64 URZ, [UR4], UR8 ;  /* 0x0000000804ff75b2 */ /* 0x0087300008000100 */
[----:B------:R3:W1:Y:S01]  /*0680*/  SYNCS.EXCH.64 URZ, [UR4+0x18], UR6 ;  /* 0x0000180604ff75b2 */ /* 0x0006620008000100 */
[----:B------:R3:W1:Y:S01]  /*0690*/  SYNCS.EXCH.64 URZ, [UR4+0x8], UR8 ;  /* 0x0000080804ff75b2 */ /* 0x0006620008000100 */
[----:B------:R3:W1:Y:S01]  /*06a0*/  SYNCS.EXCH.64 URZ, [UR4+0x20], UR6 ;  /* 0x0000200604ff75b2 */ /* 0x0006620008000100 */
[----:B------:R3:W1:Y:S01]  /*06b0*/  SYNCS.EXCH.64 URZ, [UR4+0x10], UR8 ;  /* 0x0000100804ff75b2 */ /* 0x0006620008000100 */
[----:B------:R3:W1:Y:S01]  /*06c0*/  SYNCS.EXCH.64 URZ, [UR4+0x28], UR6 ;  /* 0x0000280604ff75b2 */ /* 0x0006620008000100 */
[----:B------:R-:W-:Y:S01]  /*06d0*/  NOP ;  /* 0x0000000000007918 */ /* 0x000fe20000000000 */
.L_x_9:
[----:B------:R-:W2:Y:S01]  /*06e0*/  SHFL.IDX PT, R3, R57, RZ, 0x1f ;  /* 0x00001fff39037589 */ /* 0x000ea200000e0000 */
[----:B------:R-:W-:Y:S01]  /*06f0*/  NOP ;  /* 0x0000000000007918 */ /* 0x000fe20000000000 */
[----:B--2---:R-:W-:-:S13]  /*0700*/  ISETP.NE.AND P1, PT, R3, 0x1, PT ;  /* 0x000000010300780c */ /* 0x004fda0003f25270 */
[----:B------:R-:W-:Y:S05]  /*0710*/  @P1 BRA `(.L_x_10) ;  /* 0x0000000000541947 */ /* 0x000fea0003800000 */
[----:B---3--:R-:W-:Y:S01]  /*0720*/  UMOV UR4, 0x400 ;  /* 0x0000040000047882 */ /* 0x008fe20000000000 */
        /* <DEDUP_REMOVED lines=10> */
[----:B------:R-:W2:Y:S02]  /*07d0*/  FENCE.VIEW.ASYNC.S ;  /* 0x00000000000073c6 */ /* 0x000ea40000000000 */
[----:B--2---:R2:W3:Y:S08]  /*07e0*/  SYNCS.EXCH.64 URZ, [UR4+0x30], UR8 ;  /* 0x0000300804ff75b2 */ /* 0x0044f00008000100 */
[----:B------:R2:W1:Y:S01]  /*07f0*/  SYNCS.EXCH.64 URZ, [UR4+0x50], UR6 ;  /* 0x0000500604ff75b2 */ /* 0x0004620008000100 */
[----:B------:R2:W1:Y:S01]  /*0800*/  SYNCS.EXCH.64 URZ, [UR4+0x38], UR8 ;  /* 0x0000380804ff75b2 */ /* 0x0004620008000100 */
[----:B------:R2:W1:Y:S01]  /*0810*/  SYNCS.EXCH.64 URZ, [UR4+0x58], UR6 ;  /* 0x0000580604ff75b2 */ /* 0x0004620008000100 */
[----:B------:R2:W1:Y:S01]  /*0820*/  SYNCS.EXCH.64 URZ, [UR4+0x40], UR8 ;  /* 0x0000400804ff75b2 */ /* 0x0004620008000100 */
[----:B------:R2:W1:Y:S01]  /*0830*/  SYNCS.EXCH.64 URZ, [UR4+0x60], UR6 ;  /* 0x0000600604ff75b2 */ /* 0x0004620008000100 */
[----:B------:R2:W1:Y:S01]  /*0840*/  SYNCS.EXCH.64 URZ, [UR4+0x48], UR8 ;  /* 0x0000480804ff75b2 */ /* 0x0004620008000100 */
[----:B------:R2:W1:Y:S01]  /*0850*/  SYNCS.EXCH.64 URZ, [UR4+0x68], UR6 ;  /* 0x0000680604ff75b2 */ /* 0x0004620008000100 */
[----:B------:R-:W-:Y:S01]  /*0860*/  NOP ;  /* 0x0000000000007918 */ /* 0x000fe20000000000 */
.L_x_10:
[----:B------:R-:W4:Y:S01]  /*0870*/  SHFL.IDX PT, R3, R57, RZ, 0x1f ;  /* 0x00001fff39037589 */ /* 0x000f2200000e0000 */
[----:B------:R-:W-:Y:S01]  /*0880*/  NOP ;  /* 0x0000000000007918 */ /* 0x000fe20000000000 */
[----:B----4-:R-:W-:-:S13]  /*0890*/  ISETP.NE.AND P1, PT, R3, 0x3, PT ;  /* 0x000000030300780c */ /* 0x010fda0003f25270 */
[----:B------:R-:W-:Y:S05]  /*08a0*/  @P1 BRA `(.L_x_11) ;  /* 0x00000000002c1947 */ /* 0x000fea0003800000 */
[----:B--23--:R-:W-:Y:S01]  /*08b0*/  UMOV UR6, 0x400 ;  /* 0x0000040000067882 */ /* 0x00cfe20000000000 */
[----:B------:R-:W-:Y:S01]  /*08c0*/  UMOV UR4, 0x20 ;  /* 0x0000002000047882 */ /* 0x000fe20000000000 */
[----:B------:R-:W-:Y:S02]  /*08d0*/  ULEA UR6, UR61, UR6, 0x18 ;  /* 0x000000063d067291 */ /* 0x000fe4000f8ec0ff */
[----:B------:R-:W-:-:S04]  /*08e0*/  UIADD3 UR4, UPT, UPT, -UR4, 0x100000, URZ ;  /* 0x0010000004047890 */ /* 0x000fc8000fffe1ff */
[----:B------:R-:W-:Y:S02]  /*08f0*/  USHF.L.U32 UR5, UR4, 0xb, URZ ;  /* 0x0000000b04057899 */ /* 0x000fe400080006ff */
[----:B------:R-:W-:Y:S01]  /*0900*/  USHF.L.U32 UR4, UR4, 0x1, URZ ;  /* 0x0000000104047899 */ /* 0x000fe200080006ff */
[----:B------:R-:W-:Y:S01]  /*0910*/  ELECT P1, URZ, PT ;  /* 0x0000000000ff782f */ /* 0x000fe20003820000 */
[----:B------:R-:W2:Y:S10]  /*0920*/  FENCE.VIEW.ASYNC.S ;  /* 0x00000000000073c6 */ /* 0x000eb40000000000 */
[----:B--2---:R4:W2:Y:S01]  /*0930*/  SYNCS.EXCH.64 URZ, [UR6+0x70], UR4 ;  /* 0x0000700406ff75b2 */ /* 0x0048a20008000100 */
[----:B------:R4:W3:Y:S02]  /*0940*/  SYNCS.EXCH.64 URZ, [UR6+0x78], UR4 ;  /* 0x0000780406ff75b2 */ /* 0x0008e40008000100 */
[----:B----4-:R-:W-:Y:S01]  /*0950*/  NOP ;  /* 0x0000000000007918 */ /* 0x010fe20000000000 */
.L_x_11:
[----:B------:R-:W4:Y:S01]  /*0960*/  SHFL.IDX PT, R3, R57, RZ, 0x1f ;  /* 0x00001fff39037589 */ /* 0x000f2200000e0000 */
[----:B------:R-:W-:Y:S01]  /*0970*/  NOP ;  /* 0x0000000000007918 */ /* 0x000fe20000000000 */
[----:B----4-:R-:W-:-:S13]  /*0980*/  ISETP.NE.AND P1, PT, R3, 0x4, PT ;  /* 0x000000040300780c */ /* 0x010fda0003f25270 */
[----:B------:R-:W-:Y:S05]  /*0990*/  @P1 BRA `(.L_x_12) ;  /* 0x0000000000481947 */ /* 0x000fea0003800000 */
[----:B--23--:R-:W-:Y:S01]  /*09a0*/  UMOV UR4, 0x720 ;  /* 0x0000072000047882 */ /* 0x00cfe20000000000 */
[----:B------:R-:W-:Y:S01]  /*09b0*/  UMOV UR6, 0x400 ;  /* 0x0000040000067882 */ /* 0x000fe20000000000 */
[----:B------:R-:W-:Y:S01]  /*09c0*/  USEL UR4, UR4, 0x620, UP4 ;  /* 0x0000062004047887 */ /* 0x000fe2000a000000 */
        /* <DEDUP_REMOVED lines=10> */
[----:B--2---:R4:W2:Y:S08]  /*0a70*/  SYNCS.EXCH.64 URZ, [UR6+0x80], UR8 ;  /* 0x0000800806ff75b2 */ /* 0x0048b00008000100 */
[----:B------:R4:W3:Y:S01]  /*0a80*/  SYNCS.EXCH.64 URZ, [UR6+0x90], UR4 ;  /* 0x0000900406ff75b2 */ /* 0x0008e20008000100 */
[----:B------:R4:W1:Y:S01]  /*0a90*/  SYNCS.EXCH.64 URZ, [UR6+0x88], UR8 ;  /* 0x0000880806ff75b2 */ /* 0x0008620008000100 */
[----:B------:R4:W1:Y:S02]  /*0aa0*/  SYNCS.EXCH.64 URZ, [UR6+0x98], UR4 ;  /* 0x0000980406ff75b2 */ /* 0x0008640008000100 */
[----:B----4-:R-:W-:Y:S01]  /*0ab0*/  NOP ;  /* 0x0000000000007918 */ /* 0x010fe20000000000 */
.L_x_12:
[----:B------:R-:W4:Y:S01]  /*0ac0*/  SHFL.IDX PT, R3, R57, RZ, 0x1f ;  /* 0x00001fff39037589 */ /* 0x000f2200000e0000 */
[----:B------:R-:W-:Y:S01]  /*0ad0*/  NOP ;  /* 0x0000000000007918 */ /* 0x000fe20000000000 */
[----:B----4-:R-:W-:-:S13]  /*0ae0*/  ISETP.NE.AND P1, PT, R3, 0x5, PT ;  /* 0x000000050300780c */ /* 0x010fda0003f25270 */
[----:B------:R-:W-:Y:S05]  /*0af0*/  @P1 BRA `(.L_x_13) ;  /* 0x0000000000541947 */ /* 0x000fea0003800000 */
[----:B--23--:R-:W-:Y:S01]  /*0b00*/  UMOV UR4, 0x400 ;  /* 0x0000040000047882 */ /* 0x00cfe20000000000 */
        /* <DEDUP_REMOVED lines=14> */
[----:B------:R4:W1:Y:S01]  /*0bf0*/  SYNCS.EXCH.64 URZ, [UR4+0xc8], UR8 ;  /* 0x0000c80804ff75b2 */ /* 0x0008620008000100 */
[----:B------:R4:W1:Y:S01]  /*0c00*/  SYNCS.EXCH.64 URZ, [UR4+0xb0], UR6 ;  /* 0x0000b00604ff75b2 */ /* 0x0008620008000100 */
[----:B------:R4:W1:Y:S01]  /*0c10*/  SYNCS.EXCH.64 URZ, [UR4+0xd0], UR8 ;  /* 0x0000d00804ff75b2 */ /* 0x0008620008000100 */
[----:B------:R4:W1:Y:S01]  /*0c20*/  SYNCS.EXCH.64 URZ, [UR4+0xb8], UR6 ;  /* 0x0000b80604ff75b2 */ /* 0x0008620008000100 */
[----:B------:R4:W1:Y:S02]  /*0c30*/  SYNCS.EXCH.64 URZ, [UR4+0xd8], UR8 ;  /* 0x0000d80804ff75b2 */ /* 0x0008640008000100 */
[----:B----4-:R-:W-:Y:S01]  /*0c40*/  NOP ;  /* 0x0000000000007918 */ /* 0x010fe20000000000 */
.L_x_13:
[----:B------:R-:W4:Y:S01]  /*0c50*/  SHFL.IDX PT, R3, R57, RZ, 0x1f ;  /* 0x00001fff39037589 */ /* 0x000f2200000e0000 */
[----:B------:R-:W-:Y:S01]  /*0c60*/  ISETP.NE.OR P0, PT, RZ, UR21, !P0 ;  /* 0x00000015ff007c0c */ /* 0x000fe2000c705670 */
        /* <DEDUP_REMOVED lines=12> */
[----:B------:R4:W3:Y:S01]  /*0d30*/  SYNCS.EXCH.64 URZ, [UR4+0xf0], UR6 ;  /* 0x0000f00604ff75b2 */ /* 0x0008e20008000100 */
[----:B------:R4:W1:Y:S01]  /*0d40*/  SYNCS.EXCH.64 URZ, [UR4+0xe8], UR6 ;  /* 0x0000e80604ff75b2 */ /* 0x0008620008000100 */
[----:B------:R4:W1:Y:S02]  /*0d50*/  SYNCS.EXCH.64 URZ, [UR4+0xf8], UR6 ;  /* 0x0000f80604ff75b2 */ /* 0x0008640008000100 */
[----:B----4-:R-:W-:Y:S01]  /*0d60*/  NOP ;  /* 0x0000000000007918 */ /* 0x010fe20000000000 */
.L_x_14:
[----:B------:R-:W-:Y:S01]  /*0d70*/  VOTEU.ALL UP0, P0 ;  /* 0x0000000000ff7886 */ /* 0x000fe20000000000 */
[----:B--23--:R-:W-:Y:S01]  /*0d80*/  UMOV UR4, 0x20 ;  /* 0x0000002000047882 */ /* 0x00cfe20000000000 */
[----:B------:R-:W2:Y:S01]  /*0d90*/  LDCU UR7, c[0x0][0x36c] ;  /* 0x00006d80ff0777ac */ /* 0x000ea20008000800 */
[----:B------:R-:W-:Y:S01]  /*0da0*/  NOP ;  /* 0x0000000000007918 */ /* 0x000fe20000000000 */
[----:B------:R-:W-:Y:S01]  /*0db0*/  LOP3.LUT R5, R70, 0x1f, RZ, 0xc0, !PT ;  /* 0x0000001f46057812 */ /* 0x000fe200078ec0ff */
[----:B------:R-:W-:Y:S01]  /*0dc0*/  @!UP0 UMOV UR6, 0x400 ;  /* 0x0000040000068882 */ /* 0x000fe20000000000 */
[----:B------:R-:W-:-:S04]  /*0dd0*/  @!UP0 UIADD3 UR4, UPT, UPT, -UR4, 0x100000, URZ ;  /* 0x0010000004048890 */ /* 0x000fc8000fffe1ff */
[----:B------:R-:W-:Y:S02]  /*0de0*/  @!UP0 USHF.L.U32 UR5, UR4, 0xb, URZ ;  /* 0x0000000b04058899 */ /* 0x000fe400080006ff */
[----:B------:R-:W-:Y:S02]  /*0df0*/  @!UP0 USHF.L.U32 UR4, UR4, 0x1, URZ ;  /* 0x0000000104048899 */ /* 0x000fe400080006ff */
[----:B------:R-:W-:Y:S01]  /*0e00*/  @!UP0 ULEA UR6, UR61, UR6, 0x18 ;  /* 0x000000063d068291 */ /* 0x000fe2000f8ec0ff */
[----:B------:R-:W-:Y:S01]  /*0e10*/  VOTEU.ALL UP0, P0 ;  /* 0x0000000000ff7886 */ /* 0x000fe20000000000 */
[----:B------:R-:W-:Y:S02]  /*0e20*/  UISETP.NE.AND UP5, UPT, UR21, URZ, UPT ;  /* 0x000000ff1500728c */ /* 0x000fe4000bfa5270 */
[----:B--2---:R-:W-:Y:S01]  /*0e30*/  UISETP.EQ.U32.AND UP6, UPT, UR7, 0x1, UPT ;  /* 0x000000010700788c */ /* 0x004fe2000bfc2070 */
[----:B------:R-:W2:Y:S07]  /*0e40*/  FENCE.VIEW.ASYNC.S ;  /* 0x00000000000073c6 */ /* 0x000eae0000000000 */
[----:B--2---:R2:W3:Y:S01]  /*0e50*/  @!UP0 SYNCS.EXCH.64 URZ, [UR6+0x100], UR4 ;  /* 0x0001000406ff85b2 */ /* 0x0044e20008000100 */
[----:B------:R-:W-:Y:S05]  /*0e60*/  BRA.U !UP6, `(.L_x_15) ;  /* 0x000000010e087547 */ /* 0x000fea000b800000 */
[----:B-1-3--:R-:W-:Y:S01]  /*0e70*/  UCGABAR_ARV ;  /* 0x00000000000079c7 */ /* 0x00afe20008000000 */
[----:B------:R-:W-:Y:S05]  /*0e80*/  BRA `(.L_x_16) ;  /* 0x0000000000047947 */ /* 0x000fea0003800000 */
.L_x_15:
[----:B-1-3--:R-:W-:Y:S01]  /*0e90*/  NOP ;  /* 0x0000000000007918 */ /* 0x00afe20000000000 */
.L_x_16:
[----:B------:R-:W1:Y:S01]  /*0ea0*/  S2UR UR24, SR_CTAID.X ;  /* 0x00000000001879c3 */ /* 0x000e620000002500 */
[----:B------:R-:W-:-:S05]  /*0eb0*/  CS2R.32 R59, SR_CgaSize ;  /* 0x00000000003b7805 */ /* 0x000fca0000008a00 */
[----:B------:R-:W-:-:S05]  /*0ec0*/  IMAD R59, R59, -0xa0, RZ ;  /* 0xffffff603b3b7824 */ /* 0x000fca00078e02ff */
[----:B--2---:R-:W-:-:S14]  /*0ed0*/  R2UR UR5, R59 ;  /* 0x000000003b0572ca */ /* 0x004fdc00000e0000 */
[----:B------:R-:W2:Y:S01]  /*0ee0*/  LDCU UR5, c[0x0][UR5+0x2b0] ;  /* 0x00005600050577ac */ /* 0x000ea20008000800 */
[----:B------:R-:W-:Y:S02]  /*0ef0*/  R2UR UR9, R2 ;  /* 0x00000000020972ca */ /* 0x000fe400000e0000 */
[----:B------:R-:W-:-:S05]  /*0f00*/  CS2R.32 R59, SR_CgaSize ;  /* 0x00000000003b7805 */ /* 0x000fca0000008a00 */
[----:B------:R-:W-:-:S05]  /*0f10*/  IMAD R59, R59, -0xa0, RZ ;  /* 0xffffff603b3b7824 */ /* 0x000fca00078e02ff */
[----:B------:R-:W-:-:S14]  /*0f20*/  R2UR UR4, R59 ;  /* 0x000000003b0472ca */ /* 0x000fdc00000e0000 */
[----:B------:R-:W3:Y:S01]  /*0f30*/  LDCU UR4, c[0x0][UR4+0x2b4] ;  /* 0x00005680040477ac */ /* 0x000ee20008000800 */
[----:B------:R-:W4:Y:S01]  /*0f40*/  S2UR UR20, SR_CTAID.Y ;  /* 0x00000000001479c3 */ /* 0x000f220000002600 */
[----:B------:R-:W-:-:S05]  /*0f50*/  CS2R.32 R59, SR_CgaSize ;  /* 0x00000000003b7805 */ /* 0x000fca0000008a00 */
[----:B------:R-:W-:-:S05]  /*0f60*/  IMAD R59, R59, -0xa0, RZ ;  /* 0xffffff603b3b7824 */ /* 0x000fca00078e02ff */
[----:B------:R-:W-:-:S14]  /*0f70*/  R2UR UR7, R59 ;  /* 0x000000003b0772ca */ /* 0x000fdc00000e0000 */
[----:B------:R-:W3:Y:S01]  /*0f80*/  LDCU UR7, c[0x0][UR7+0x2a0] ;  /* 0x00005400070777ac */ /* 0x000ee20008000800 */
[----:B------:R-:W-:-:S05]  /*0f90*/  CS2R.32 R59, SR_CgaSize ;  /* 0x00000000003b7805 */ /* 0x000fca0000008a00 */
[----:B------:R-:W-:-:S05]  /*0fa0*/  IMAD R59, R59, -0xa0, RZ ;  /* 0xffffff603b3b7824 */ /* 0x000fca00078e02ff */
[----:B------:R-:W-:-:S14]  /*0fb0*/  R2UR UR8, R59 ;  /* 0x000000003b0872ca */ /* 0x000fdc00000e0000 */
[----:B------:R-:W3:Y:S01]  /*0fc0*/  LDCU UR8, c[0x0][UR8+0x2a4] ;  /* 0x00005480080877ac */ /* 0x000ee20008000800 */
[----:B------:R-:W-:Y:S01]  /*0fd0*/  UISETP.GT.U32.AND UP0, UPT, UR9, 0xffff, UPT ;  /* 0x0000ffff0900788c */ /* 0x000fe2000bf04070 */
[----:B------:R-:W3:Y:S01]  /*0fe0*/  LDCU UR25, c[0x0][0xb24] ;  /* 0x00016480ff1977ac */ /* 0x000ee20008000800 */
[----:B------:R-:W3:Y:S01]  /*0ff0*/  LDCU UR39, c[0x0][0xb24] ;  /* 0x00016480ff2777ac */ /* 0x000ee20008000800 */
[----:B-1----:R-:W-:Y:S01]  /*1000*/  I2FP.F32.U32 R4, UR24 ;  /* 0x0000001800047c45 */ /* 0x002fe20008201000 */
[----:B------:R-:W1:Y:S04]  /*1010*/  LDCU UR27, c[0x0][0xb30] ;  /* 0x00016600ff1b77ac */ /* 0x000e680008000800 */
[----:B--2---:R-:W-:Y:S01]  /*1020*/  FMUL R4, R4, UR5 ;  /* 0x0000000504047c20 */ /* 0x004fe20008400000 */
[----:B------:R-:W-:Y:S01]  /*1030*/  USHF.L.U32 UR31, UR61, 0x8, URZ ;  /* 0x000000083d1f7899 */ /* 0x000fe200080006ff */
[----:B----4-:R-:W-:Y:S01]  /*1040*/  I2FP.F32.U32 R3, UR20 ;  /* 0x0000001400037c45 */ /* 0x010fe20008201000 */
[----:B------:R-:W-:Y:S01]  /*1050*/  UMOV UR12, 0x55 ;  /* 0x00000055000c7882 */ /* 0x000fe20000000000 */
[----:B------:R-:W-:-:S02]  /*1060*/  USHF.L.U32 UR11, UR24, 0x6, URZ ;  /* 0x00000006180b7899 */ /* 0x000fc400080006ff */
[----:B------:R-:W2:Y:S01]  /*1070*/  F2I.U32.TRUNC.NTZ R4, R4 ;  /* 0x0000000400047305 */ /* 0x000ea2000020f000 */
[----:B------:R-:W-:Y:S01]  /*1080*/  USEL UR30, UR9, 0xffff, !UP0 ;  /* 0x0000ffff091e7887 */ /* 0x000fe2000c000000 */
[----:B---3--:R-:W-:-:S06]  /*1090*/  FMUL R3, R3, UR4 ;  /* 0x0000000403037c20 */ /* 0x008fcc0008400000 */
[----:B------:R-:W3:Y:S01]  /*10a0*/  F2I.U32.TRUNC.NTZ R3, R3 ;  /* 0x0000000300037305 */ /* 0x000ee2000020f000 */
[----:B--2---:R-:W-:Y:S02]  /*10b0*/  R2UR UR4, R4 ;  /* 0x00000000040472ca */ /* 0x004fe400000e0000 */
[----:B------:R-:W-:Y:S02]  /*10c0*/  PRMT R4, RZ, 0x7610, R4 ;  /* 0x00007610ff047816 */ /* 0x000fe40000000004 */
[----:B---3--:R-:W-:Y:S02]  /*10d0*/  R2UR UR6, R3 ;  /* 0x00000000030672ca */ /* 0x008fe400000e0000 */
[----:B------:R-:W-:-:S07]  /*10e0*/  PRMT R3, RZ, 0x7610, R3 ;  /* 0x00007610ff037816 */ /* 0x000fce0000000003 */
[----:B------:R-:W-:-:S04]  /*10f0*/  UIADD3 UR5, UPT, UPT, -UR4, URZ, URZ ;  /* 0x000000ff04057290 */ /* 0x000fc8000fffe1ff */
[----:B------:R-:W-:Y:S02]  /*1100*/  UIMAD UR5, UR7, UR5, UR24 ;  /* 0x00000005070572a4 */ /* 0x000fe4000f8e0218 */
[----:B------:R-:W-:-:S04]  /*1110*/  UIADD3 UR4, UPT, UPT, -UR6, URZ, URZ ;  /* 0x000000ff06047290 */ /* 0x000fc8000fffe1ff */
[----:B------:R-:W-:Y:S01]  /*1120*/  IMAD.U32 R59, RZ, RZ, UR5 ;  /* 0x00000005ff3b7e24 */ /* 0x000fe2000f8e00ff */
[----:B------:R-:W-:-:S06]  /*1130*/  UIMAD UR4, UR8, UR4, UR20 ;  /* 0x00000004080472a4 */ /* 0x000fcc000f8e0214 */
[----:B------:R-:W-:Y:S01]  /*1140*/  IMAD.U32 R58, RZ, RZ, UR4 ;  /* 0x00000004ff3a7e24 */ /* 0x000fe2000f8e00ff */
[----:B-1----:R-:W-:Y:S06]  /*1150*/  BRA.U UP5, `(.L_x_17) ;  /* 0x0000000105647547 */ /* 0x002fec000b800000 */
[----:B------:R-:W-:Y:S02]  /*1160*/  R2UR UR4, R59 ;  /* 0x000000003b0472ca */ /* 0x000fe400000e0000 */
[----:B------:R-:W-:-:S11]  /*1170*/  R2UR UR13, R58 ;  /* 0x000000003a0d72ca */ /* 0x000fd600000e0000 */
[----:B------:R-:W-:Y:S02]  /*1180*/  UISETP.GT.U32.AND UP0, UPT, UR4, 0x1, UPT ;  /* 0x000000010400788c */ /* 0x000fe4000bf04070 */
[----:B------:R-:W-:Y:S02]  /*1190*/  ULOP3.LUT UR10, UR4, 0xfffffffe, URZ, 0xc0, !UPT ;  /* 0xfffffffe040a7892 */ /* 0x000fe4000f8ec0ff */
[----:B------:R-:W-:Y:S02]  /*11a0*/  UISETP.NE.AND UP3, UPT, UR13, URZ, UP0 ;  /* 0x000000ff0d00728c */ /* 0x000fe40008765270 */
[----:B------:R-:W-:Y:S02]  /*11b0*/  UISETP.NE.AND UP2, UPT, UR13, 0x1, UP0 ;  /* 0x000000010d00788c */ /* 0x000fe40008745270 */
[----:B------:R-:W-:Y:S02]  /*11c0*/  UISETP.NE.AND UP1, UPT, UR13, 0x2, UP0 ;  /* 0x000000020d00788c */ /* 0x000fe40008725270 */
[----:B------:R-:W-:-:S02]  /*11d0*/  UISETP.NE.AND UP0, UPT, UR13, 0x3, UP0 ;  /* 0x000000030d00788c */ /* 0x000fc40008705270 */
[----:B------:R-:W-:Y:S02]  /*11e0*/  USEL UR6, URZ, 0x1, UP3 ;  /* 0x00000001ff067887 */ /* 0x000fe40009800000 */
[----:B------:R-:W-:Y:S02]  /*11f0*/  USEL UR5, URZ, 0x4, UP2 ;  /* 0x00000004ff057887 */ /* 0x000fe40009000000 */
[----:B------:R-:W-:Y:S02]  /*1200*/  USEL UR4, URZ, 0x10, UP1 ;  /* 0x00000010ff047887 */ /* 0x000fe40008800000 */
[----:B------:R-:W-:Y:S02]  /*1210*/  USEL UR9, URZ, 0x40, UP0 ;  /* 0x00000040ff097887 */ /* 0x000fe40008000000 */
[----:B------:R-:W-:Y:S02]  /*1220*/  USEL UR8, URZ, 0x2, UP3 ;  /* 0x00000002ff087887 */ /* 0x000fe40009800000 */
[----:B------:R-:W-:-:S02]  /*1230*/  UIADD3 UR4, UPT, UPT, UR4, UR5, UR6 ;  /* 0x0000000504047290 */ /* 0x000fc4000fffe006 */
[----:B------:R-:W-:Y:S02]  /*1240*/  USEL UR6, URZ, 0x20, UP1 ;  /* 0x00000020ff067887 */ /* 0x000fe40008800000 */
[----:B------:R-:W-:Y:S02]  /*1250*/  USEL UR7, URZ, 0x8, UP2 ;  /* 0x00000008ff077887 */ /* 0x000fe40009000000 */
[----:B------:R-:W-:Y:S02]  /*1260*/  UIADD3 UR5, UPT, UPT, UR8, UR9, UR4 ;  /* 0x0000000908057290 */ /* 0x000fe4000fffe004 */
[----:B------:R-:W-:Y:S02]  /*1270*/  ULEA UR4, UR13, UR10, 0x1 ;  /* 0x0000000a0d047291 */ /* 0x000fe4000f8e08ff */
[----:B------:R-:W-:Y:S02]  /*1280*/  USEL UR8, URZ, 0x80, UP0 ;  /* 0x00000080ff087887 */ /* 0x000fe40008000000 */
[----:B------:R-:W-:-:S03]  /*1290*/  UIADD3 UR5, UPT, UPT, UR6, UR7, UR5 ;  /* 0x0000000706057290 */ /* 0x000fc6000fffe005 */
[----:B------:R-:W-:Y:S01]  /*12a0*/  UMOV UR6, 0x3 ;  /* 0x0000000300067882 */ /* 0x000fe20000000000 */
[----:B------:R-:W-:Y:S02]  /*12b0*/  UIADD3 UR5, UPT, UPT, UR5, UR8, URZ ;  /* 0x0000000805057290 */ /* 0x000fe4000fffe0ff */
[----:B------:R-:W-:-:S04]  /*12c0*/  USHF.L.U32 UR4, UR6, UR4, URZ ;  /* 0x0000000406047299 */ /* 0x000fc800080006ff */
[----:B------:R-:W-:Y:S02]  /*12d0*/  IMAD.U32 R4, RZ, RZ, UR5 ;  /* 0x00000005ff047e24 */ /* 0x000fe4000f8e00ff */
[----:B------:R-:W-:-:S07]  /*12e0*/  IMAD.U32 R3, RZ, RZ, UR4 ;  /* 0x00000004ff037e24 */ /* 0x000fce000f8e00ff */
.L_x_17:
[----:B------:R-:W1:Y:S01]  /*12f0*/  S2UR UR60, SR_CTAID.Z ;  /* 0x00000000003c79c3 */ /* 0x000e620000002700 */
[----:B------:R-:W-:Y:S02]  /*1300*/  UISETP.GE.AND UP0, UPT, UR25, 0x1, UPT ;  /* 0x000000011900788c */ /* 0x000fe4000bf06270 */
[----:B------:R-:W-:Y:S02]  /*1310*/  ULOP3.LUT UR30, UR30, 0xffff, URZ, 0xc0, !UPT ;  /* 0x0000ffff1e1e7892 */ /* 0x000fe4000f8ec0ff */
[----:B------:R-:W-:Y:S02]  /*1320*/  UISETP.NE.AND UP3, UPT, UR21, 0x2, UPT ;  /* 0x000000021500788c */ /* 0x000fe4000bf65270 */
[----:B------:R-:W-:Y:S02]  /*1330*/  ULOP3.LUT UR31, UR31, 0x600, URZ, 0xc0, !UPT ;  /* 0x000006001f1f7892 */ /* 0x000fe4000f8ec0ff */
[----:B------:R-:W-:Y:S02]  /*1340*/  ULOP3.LUT UR69, UR11, 0x40, URZ, 0xc0, !UPT ;  /* 0x000000400b457892 */ /* 0x000fe4000f8ec0ff */
[----:B------:R-:W-:Y:S01]  /*1350*/  USHF.L.U32 UR30, UR12, UR30, URZ ;  /* 0x0000001e0c1e7299 */ /* 0x000fe200080006ff */
[----:B------:R-:W-:Y:S11]  /*1360*/  BRA.U !UP0, `(.L_x_18) ;  /* 0x0000000108d47547 */ /* 0x000ff6000b800000 */
[----:B------:R-:W2:Y:S01]  /*1370*/  LDCU.128 UR12, c[0x0][0xb10] ;  /* 0x00016200ff0c77ac */ /* 0x000ea20008000c00 */
[----:B------:R-:W3:Y:S01]  /*1380*/  LDCU UR6, c[0x0][0x370] ;  /* 0x00006e00ff0677ac */ /* 0x000ee20008000800 */
[----:B------:R-:W4:Y:S01]  /*1390*/  LDCU UR5, c[0x0][0x374] ;  /* 0x00006e80ff0577ac */ /* 0x000f220008000800 */
[----:B------:R-:W1:Y:S01]  /*13a0*/  LDCU UR26, c[0x0][0xb0c] ;  /* 0x00016180ff1a77ac */ /* 0x000e620008000800 */
[----:B------:R-:W1:Y:S01]  /*13b0*/  LDCU UR4, c[0x0][0xb20] ;  /* 0x00016400ff0477ac */ /* 0x000e620008000800 */
[----:B------:R-:W1:Y:S01]  /*13c0*/  LDCU.64 UR8, c[0x0][0xb28] ;  /* 0x00016500ff0877ac */ /* 0x000e620008000a00 */
[----:B--2---:R-:W-:Y:S02]  /*13d0*/  UISETP.NE.AND UP0, UPT, UR14, 0x1, UPT ;  /* 0x000000010e00788c */ /* 0x004fe4000bf05270 */
[----:B----4-:R-:W-:Y:S02]  /*13e0*/  UIMAD.WIDE.U32 UR10, UR5, UR15, URZ ;  /* 0x0000000f050a72a5 */ /* 0x010fe4000f8e00ff */
[----:B---3--:R-:W-:-:S02]  /*13f0*/  UIMAD.WIDE.U32 UR18, UR6, UR12, URZ ;  /* 0x0000000c061272a5 */ /* 0x008fc4000f8e00ff */
[----:B-1----:R-:W-:Y:S02]  /*1400*/  UISETP.NE.AND UP1, UPT, UR26, 0x1, UPT ;  /* 0x000000011a00788c */ /* 0x002fe4000bf25270 */
[----:B------:R-:W-:Y:S01]  /*1410*/  UISETP.NE.AND UP2, UPT, UR25, 0x1, UPT ;  /* 0x000000011900788c */ /* 0x000fe2000bf45270 */
[----:B------:R-:W-:Y:S02]  /*1420*/  UMOV UR10, UR11 ;  /* 0x0000000b000a7c82 */ /* 0x000fe40008000000 */
[----:B------:R-:W-:Y:S01]  /*1430*/  UMOV UR18, UR19 ;  /* 0x0000001300127c82 */ /* 0x000fe20008000000 */
[----:B------:R-:W-:Y:S02]  /*1440*/  @UP0 USHF.R.U32.HI UR5, URZ, UR4, UR10 ;  /* 0x00000004ff050299 */ /* 0x000fe4000801160a */
[----:B------:R-:W-:Y:S02]  /*1450*/  UIMAD.WIDE.U32 UR22, UR20, UR15, URZ ;  /* 0x0000000f141672a5 */ /* 0x000fe4000f8e00ff */
[----:B------:R-:W-:-:S02]  /*1460*/  UIMAD.WIDE.U32 UR10, UR5, UR8, URZ ;  /* 0x00000008050a72a5 */ /* 0x000fc4000f8e00ff */
[----:B------:R-:W-:Y:S02]  /*1470*/  @UP1 USHF.R.U32.HI UR6, URZ, UR13, UR18 ;  /* 0x0000000dff061299 */ /* 0x000fe40008011612 */
[----:B------:R-:W-:Y:S02]  /*1480*/  UIMAD.WIDE.U32 UR16, UR24, UR12, URZ ;  /* 0x0000000c181072a5 */ /* 0x000fe4000f8e00ff */
[----:B------:R-:W-:Y:S01]  /*1490*/  UIMAD.WIDE.U32 UR18, UR6, UR8, URZ ;  /* 0x00000008061272a5 */ /* 0x000fe2000f8e00ff */
[----:B------:R-:W-:Y:S01]  /*14a0*/  UMOV UR22, UR23 ;  /* 0x0000001700167c82 */ /* 0x000fe20008000000 */
[----:B------:R-:W-:Y:S01]  /*14b0*/  UMOV UR10, UR11 ;  /* 0x0000000b000a7c82 */ /* 0x000fe20008000000 */
[----:B------:R-:W-:Y:S02]  /*14c0*/  USHF.R.U32.HI UR22, URZ, UR4, UR22 ;  /* 0x00000004ff167299 */ /* 0x000fe40008011616 */
[----:B------:R-:W-:Y:S02]  /*14d0*/  @UP2 USHF.R.U32.HI UR5, URZ, UR9, UR10 ;  /* 0x00000009ff052299 */ /* 0x000fe4000801160a */
[----:B------:R-:W-:Y:S01]  /*14e0*/  UMOV UR7, UR19 ;  /* 0x0000001300077c82 */ /* 0x000fe20008000000 */
[----:B------:R-:W-:Y:S01]  /*14f0*/  UMOV UR16, UR17 ;  /* 0x0000001100107c82 */ /* 0x000fe20008000000 */
[----:B------:R-:W-:-:S02]  /*1500*/  @UP2 USHF.R.U32.HI UR6, URZ, UR9, UR7 ;  /* 0x00000009ff062299 */ /* 0x000fc40008011607 */
[----:B------:R-:W-:Y:S02]  /*1510*/  USHF.R.U32.HI UR13, URZ, UR13, UR16 ;  /* 0x0000000dff0d7299 */ /* 0x000fe40008011610 */
[----:B------:R-:W-:Y:S02]  /*1520*/  USEL UR4, UR20, UR22, !UP0 ;  /* 0x0000001614047287 */ /* 0x000fe4000c000000 */
[----:B------:R-:W-:Y:S02]  /*1530*/  UIMAD UR7, UR5, UR25, URZ ;  /* 0x00000019050772a4 */ /* 0x000fe4000f8e02ff */
[----:B------:R-:W-:Y:S02]  /*1540*/  USEL UR5, UR24, UR13, !UP1 ;  /* 0x0000000d18057287 */ /* 0x000fe4000c800000 */
[----:B------:R-:W-:Y:S02]  /*1550*/  UIMAD UR12, UR6, UR25, URZ ;  /* 0x00000019060c72a4 */ /* 0x000fe4000f8e02ff */
[----:B------:R-:W-:-:S02]  /*1560*/  UISETP.GE.AND UP0, UPT, UR4, UR7, UPT ;  /* 0x000000070400728c */ /* 0x000fc4000bf06270 */
[----:B------:R-:W-:Y:S02]  /*1570*/  UIMAD.WIDE.U32 UR10, UR4, UR8, URZ ;  /* 0x00000008040a72a5 */ /* 0x000fe4000f8e00ff */
[----:B------:R-:W-:Y:S02]  /*1580*/  UISETP.GE.OR UP0, UPT, UR5, UR12, UP0 ;  /* 0x0000000c0500728c */ /* 0x000fe40008706670 */
[----:B------:R-:W-:Y:S02]  /*1590*/  UIMAD.WIDE.U32 UR12, UR5, UR8, URZ ;  /* 0x00000008050c72a5 */ /* 0x000fe4000f8e00ff */
[----:B------:R-:W-:Y:S01]  /*15a0*/  UIADD3 UR10, UPT, UPT, -UR4, URZ, URZ ;  /* 0x000000ff040a7290 */ /* 0x000fe2000fffe1ff */
[----:B------:R-:W-:Y:S01]  /*15b0*/  UMOV UR8, UR11 ;  /* 0x0000000b00087c82 */ /* 0x000fe20008000000 */
[----:B------:R-:W-:Y:S02]  /*15c0*/  UIADD3 UR11, UPT, UPT, -UR5, URZ, URZ ;  /* 0x000000ff050b7290 */ /* 0x000fe4000fffe1ff */
[----:B------:R-:W-:-:S03]  /*15d0*/  USHF.R.U32.HI UR8, URZ, UR9, UR8 ;  /* 0x00000009ff087299 */ /* 0x000fc60008011608 */
[----:B------:R-:W-:Y:S01]  /*15e0*/  @!UP0 UMOV UR7, UR13 ;  /* 0x0000000d00078c82 */ /* 0x000fe20008000000 */
[----:B------:R-:W-:Y:S02]  /*15f0*/  UIMAD UR20, UR14, UR10, UR20 ;  /* 0x0000000a0e1472a4 */ /* 0x000fe4000f8e0214 */
[----:B------:R-:W-:Y:S02]  /*1600*/  USEL UR8, UR4, UR8, !UP2 ;  /* 0x0000000804087287 */ /* 0x000fe4000d000000 */
[----:B------:R-:W-:Y:S02]  /*1610*/  @!UP0 USHF.R.U32.HI UR7, URZ, UR9, UR7 ;  /* 0x00000009ff078299 */ /* 0x000fe40008011607 */
[----:B------:R-:W-:Y:S02]  /*1620*/  UIADD3 UR9, UPT, UPT, -UR8, URZ, URZ ;  /* 0x000000ff08097290 */ /* 0x000fe4000fffe1ff */
[----:B------:R-:W-:Y:S02]  /*1630*/  @!UP0 USEL UR7, UR5, UR7, !UP2 ;  /* 0x0000000705078287 */ /* 0x000fe4000d000000 */
[----:B------:R-:W-:-:S02]  /*1640*/  UIMAD UR9, UR25, UR9, UR4 ;  /* 0x00000009190972a4 */ /* 0x000fc4000f8e0204 */
[----:B------:R-:W-:Y:S02]  /*1650*/  @!UP0 UIADD3 UR8, UPT, UPT, UR8, -UR7, URZ ;  /* 0x8000000708088290 */ /* 0x000fe4000fffe0ff */
[----:B------:R-:W-:Y:S02]  /*1660*/  @!UP0 UIMAD UR6, UR9, UR6, UR7 ;  /* 0x00000006090682a4 */ /* 0x000fe4000f8e0207 */
[----:B------:R-:W-:Y:S02]  /*1670*/  @!UP0 UIMAD UR4, UR8, UR25, UR5 ;  /* 0x00000019080482a4 */ /* 0x000fe4000f8e0205 */
[----:B------:R-:W-:Y:S02]  /*1680*/  UIMAD UR24, UR26, UR11, UR24 ;  /* 0x0000000b1a1872a4 */ /* 0x000fe4000f8e0218 */
[----:B------:R-:W-:Y:S01]  /*1690*/  UIMAD UR20, UR4, UR14, UR20 ;  /* 0x0000000e041472a4 */ /* 0x000fe2000f8e0214 */
[----:B------:R-:W-:Y:S02]  /*16a0*/  @!UP0 UMOV UR5, UR6 ;  /* 0x0000000600058c82 */ /* 0x000fe40008000000 */
[----:B------:R-:W-:-:S12]  /*16b0*/  UIMAD UR24, UR5, UR26, UR24 ;  /* 0x0000001a051872a4 */ /* 0x000fd8000f8e0218 */
.L_x_18:
[----:B------:R-:W-:-:S09]  /*16c0*/  UISETP.NE.AND UP0, UPT, UR27, 0x1, UPT ;  /* 0x000000011b00788c */ /* 0x000fd2000bf05270 */
[----:B------:R-:W-:Y:S05]  /*16d0*/  BRA.U UP0, `(.L_x_19) ;  /* 0x0000000100447547 */ /* 0x000fea000b800000 */
[----:B------:R-:W2:Y:S01]  /*16e0*/  LDCU.128 UR8, c[0x0][0xb10] ;  /* 0x00016200ff0877ac */ /* 0x000ea20008000c00 */
[----:B------:R-:W3:Y:S01]  /*16f0*/  LDCU UR12, c[0x0][0xb0c] ;  /* 0x00016180ff0c77ac */ /* 0x000ee20008000800 */
[----:B------:R-:W4:Y:S01]  /*1700*/  LDCU UR13, c[0x0][0xb20] ;  /* 0x00016400ff0d77ac */ /* 0x000f220008000800 */
[----:B--2---:R-:W-:Y:S02]  /*1710*/  UIMAD.WIDE.U32 UR6, UR24, UR8, URZ ;  /* 0x00000008180672a5 */ /* 0x004fe4000f8e00ff */
[----:B------:R-:W-:Y:S02]  /*1720*/  UIMAD.WIDE.U32 UR4, UR20, UR11, URZ ;  /* 0x0000000b140472a5 */ /* 0x000fe4000f8e00ff */
[----:B---3--:R-:W-:Y:S02]  /*1730*/  UISETP.NE.AND UP1, UPT, UR12, 0x1, UPT ;  /* 0x000000010c00788c */ /* 0x008fe4000bf25270 */
[----:B------:R-:W-:Y:S01]  /*1740*/  UISETP.NE.AND UP0, UPT, UR10, 0x1, UPT ;  /* 0x000000010a00788c */ /* 0x000fe2000bf05270 */
[----:B------:R-:W-:-:S02]  /*1750*/  UMOV UR6, UR7 ;  /* 0x0000000700067c82 */ /* 0x000fc40008000000 */
[----:B------:R-:W-:Y:S01]  /*1760*/  UMOV UR4, UR5 ;  /* 0x0000000500047c82 */ /* 0x000fe20008000000 */
[----:B------:R-:W-:Y:S02]  /*1770*/  USHF.R.U32.HI UR6, URZ, UR9, UR6 ;  /* 0x00000009ff067299 */ /* 0x000fe40008011606 */
[----:B----4-:R-:W-:Y:S02]  /*1780*/  USHF.R.U32.HI UR4, URZ, UR13, UR4 ;  /* 0x0000000dff047299 */ /* 0x010fe40008011604 */
[----:B------:R-:W-:Y:S02]  /*1790*/  USEL UR5, UR24, UR6, !UP1 ;  /* 0x0000000618057287 */ /* 0x000fe4000c800000 */
[----:B------:R-:W-:-:S04]  /*17a0*/  USEL UR4, UR20, UR4, !UP0 ;  /* 0x0000000414047287 */ /* 0x000fc8000c000000 */
[----:B------:R-:W-:Y:S02]  /*17b0*/  UIADD3 UR6, UPT, UPT, UR5, -UR4, URZ ;  /* 0x8000000405067290 */ /* 0x000fe4000fffe0ff */
[----:B------:R-:W-:Y:S02]  /*17c0*/  UIADD3 UR4, UPT, UPT, -UR5, UR4, URZ ;  /* 0x0000000405047290 */ /* 0x000fe4000fffe1ff */
[----:B------:R-:W-:Y:S02]  /*17d0*/  UIMAD UR20, UR6, UR10, UR20 ;  /* 0x0000000a061472a4 */ /* 0x000fe4000f8e0214 */
[----:B------:R-:W-:-:S12]  /*17e0*/  UIMAD UR24, UR4, UR12, UR24 ;  /* 0x0000000c041872a4 */ /* 0x000fd8000f8e0218 */
.L_x_19:
[----:B------:R-:W-:Y:S05]  /*17f0*/  BRA.U !UP6, `(.L_x_20) ;  /* 0x000000010e0c7547 */ /* 0x000fea000b800000 */
[----:B------:R-:W-:Y:S01]  /*1800*/  UCGABAR_WAIT ;  /* 0x0000000000007dc7 */ /* 0x000fe20008000000 */
[----:B------:R-:W-:Y:S01]  /*1810*/  CCTL.IVALL ;  /* 0x00000000ff00798f */ /* 0x000fe20002000000 */
[----:B------:R-:W-:Y:S05]  /*1820*/  BRA `(.L_x_21) ;  /* 0x0000000000047947 */ /* 0x000fea0003800000 */
.L_x_20:
[----:B------:R-:W-:Y:S06]  /*1830*/  BAR.SYNC.DEFER_BLOCKING 0x0 ;  /* 0x0000000000007b1d */ /* 0x000fec0000010000 */
.L_x_21:
[----:B------:R-:W-:Y:S05]  /*1840*/  BRA.U UP3, `(.L_x_22) ;  /* 0x0000001503f47547 */ /* 0x000fea000b800000 */
[----:B------:R-:W2:Y:S01]  /*1850*/  LDCU UR6, c[0x0][0x38c] ;  /* 0x00007180ff0677ac */ /* 0x000ea20008000800 */
[----:B------:R-:W-:Y:S01]  /*1860*/  PLOP3.LUT P2, PT, PT, PT, UP4, 0x80, 0x8 ;  /* 0x000000000008781c */ /* 0x000fe20003f4f048 */
[----:B------:R-:W-:Y:S01]  /*1870*/  IMAD.MOV.U32 R12, RZ, RZ, 0x1 ;  /* 0x00000001ff0c7424 */ /* 0x000fe200078e00ff */
[----:B------:R-:W-:Y:S02]  /*1880*/  ISETP.NE.AND P3, PT, R5, RZ, P4 ;  /* 0x000000ff0500720c */ /* 0x000fe40002765270 */
[----:B------:R-:W-:Y:S02]  /*1890*/  CS2R R10, SRZ ;  /* 0x00000000000a7805 */ /* 0x000fe4000001ff00 */
[----:B------:R-:W-:Y:S01]  /*18a0*/  PLOP3.LUT P2, PT, P2, PT, PT, 0x8, 0x80 ;  /* 0x000000000080781c */ /* 0x000fe2000174e170 */
[----:B------:R-:W-:Y:S01]  /*18b0*/  IMAD.MOV.U32 R9, RZ, RZ, RZ ;  /* 0x000000ffff097224 */ /* 0x000fe200078e00ff */
[----:B------:R-:W3:Y:S01]  /*18c0*/  LDCU UR63, c[0x0][0x370] ;  /* 0x00006e00ff3f77ac */ /* 0x000ee20008000800 */
[----:B------:R-:W-:Y:S01]  /*18d0*/  IMAD.MOV.U32 R8, RZ, RZ, 0x1 ;  /* 0x00000001ff087424 */ /* 0x000fe200078e00ff */
[----:B------:R-:W4:Y:S01]  /*18e0*/  LDCU.64 UR54, c[0x0][0x348] ;  /* 0x00006900ff3677ac */ /* 0x000f220008000a00 */
[----:B------:R-:W-:Y:S01]  /*18f0*/  ULEA.HI UR68, UR31, UR69, URZ, 0x1b ;  /* 0x000000451f447291 */ /* 0x000fe2000f8fd8ff */
[----:B------:R-:W1:Y:S01]  /*1900*/  LDCU UR62, c[0x0][0x374] ;  /* 0x00006e80ff3e77ac */ /* 0x000e620008000800 */
[----:B--2---:R-:W-:-:S02]  /*1910*/  UIADD3 UR5, UPT, UPT, UR6, 0x7f, URZ ;  /* 0x0000007f06057890 */ /* 0x004fc4000fffe0ff */
[----:B------:R-:W-:Y:S02]  /*1920*/  UIADD3 UR70, UPT, UPT, UR6, 0xfe, URZ ;  /* 0x000000fe06467890 */ /* 0x000fe4000fffe0ff */
[----:B------:R-:W-:Y:S01]  /*1930*/  USHF.R.S32.HI UR4, URZ, 0x1f, UR5 ;  /* 0x0000001fff047899 */ /* 0x000fe20008011405 */
[----:B------:R-:W-:-:S03]  /*1940*/  UMOV UR23, URZ ;  /* 0x000000ff00177c82 */ /* 0x000fc60008000000 */
[----:B------:R-:W-:Y:S02]  /*1950*/  ULEA.HI UR4, UR4, UR5, URZ, 0x7 ;  /* 0x0000000504047291 */ /* 0x000fe4000f8f38ff */
[----:B------:R-:W-:Y:S02]  /*1960*/  UIADD3 UR5, UPT, UPT, UR6, -0x1, URZ ;  /* 0xffffffff06057890 */ /* 0x000fe4000fffe0ff */
[----:B------:R-:W-:Y:S02]  /*1970*/  USHF.R.S32.HI UR65, URZ, 0x7, UR4 ;  /* 0x00000007ff417899 */ /* 0x000fe40008011404 */
[----:B------:R-:W-:Y:S02]  /*1980*/  UISETP.GE.U32.AND UP1, UPT, UR5, -0xff, UPT ;  /* 0xffffff010500788c */ /* 0x000fe4000bf26070 */
[----:B------:R-:W-:-:S04]  /*1990*/  UISETP.LT.U32.AND UP0, UPT, UR65, 0x3, UPT ;  /* 0x000000034100788c */ /* 0x000fc8000bf01070 */
[----:B------:R-:W-:Y:S02]  /*19a0*/  USEL UR64, UR65, 0x3, UP0 ;  /* 0x0000000341407887 */ /* 0x000fe40008000000 */
[----:B------:R-:W-:Y:S02]  /*19b0*/  UISETP.NE.AND UP0, UPT, UR21, URZ, UPT ;  /* 0x000000ff1500728c */ /* 0x000fe4000bf05270 */
[----:B------:R-:W-:Y:S02]  /*19c0*/  UIADD3 UR4, UPT, UPT, UR64, -0x1, URZ ;  /* 0xffffffff40047890 */ /* 0x000fe4000fffe0ff */
[----:B------:R-:W-:Y:S02]  /*19d0*/  @UP1 UIADD3 UR4, UPT, UPT, UR64, URZ, URZ ;  /* 0x000000ff40041290 */ /* 0x000fe4000fffe0ff */
[----:B------:R-:W-:Y:S02]  /*19e0*/  USEL UR37, UR46, 0x2, UP0 ;  /* 0x000000022e257887 */ /* 0x000fe40008000000 */
[----:B------:R-:W-:-:S02]  /*19f0*/  UIADD3 UR67, UPT, UPT, UR65, -UR64, URZ ;  /* 0x8000004041437290 */ /* 0x000fc4000fffe0ff */
[----:B------:R-:W-:Y:S02]  /*1a00*/  UIADD3 UR38, UPT, UPT, UR4, 0x1, URZ ;  /* 0x0000000104267890 */ /* 0x000fe4000fffe0ff */
[----:B-1-34-:R-:W-:-:S12]  /*1a10*/  UIADD3 UR66, UPT, UPT, -UR4, URZ, URZ ;  /* 0x000000ff04427290 */ /* 0x01afd8000fffe1ff */
.L_x_46:
[----:B------:R-:W-:Y:S01]  /*1a20*/  UISETP.NE.AND UP0, UPT, UR61, URZ, UPT ;  /* 0x000000ff3d00728c */ /* 0x000fe2000bf05270 */
[----:B------:R-:W1:Y:S08]  /*1a30*/  S2UR UR61, SR_CgaCtaId ;  /* 0x00000000003d79c3 */ /* 0x000e700000008800 */
[----:B---3--:R-:W-:Y:S05]  /*1a40*/  BRA.U UP0, `(.L_x_23) ;  /* 0x0000000100347547 */ /* 0x008fea000b800000 */
[----:B------:R-:W2:Y:S01]  /*1a50*/  S2R R0, SR_CgaCtaId ;  /* 0x0000000000007919 */ /* 0x000ea20000008800 */
[----:B------:R-:W-:-:S04]  /*1a60*/  MOV R2, 0x400 ;  /* 0x0000040000027802 */ /* 0x000fc80000000f00 */
[----:B--2---:R-:W-:Y:S02]  /*1a70*/  LEA R0, R0, R2, 0x18 ;  /* 0x0000000200007211 */ /* 0x004fe400078ec0ff */
[----:B------:R-:W-:-:S03]  /*1a80*/  SHF.L.U32 R2, R8, 0x1f, RZ ;  /* 0x0000001f08027819 */ /* 0x000fc600000006ff */
[----:B------:R-:W-:-:S04]  /*1a90*/  IMAD R0, R9, 0x8, R0 ;  /* 0x0000000809007824 */ /* 0x000fc800078e0200 */
[----:B------:R-:W2:Y:S02]  /*1aa0*/  SYNCS.PHASECHK.TRANS64.TRYWAIT P0, [R0+URZ+0xf0], R2 ;  /* 0x0000f002000075a7 */ /* 0x000ea400080011ff */
[----:B--2---:R-:W-:Y:S05]  /*1ab0*/  @!P0 BRA `(.L_x_24) ;  /* 0x0000008000388947 */ /* 0x004fea0003800000 */
.L_x_152:
[----:B------:R-:W-:Y:S01]  /*1ac0*/  VIADD R9, R9, 0x1 ;  /* 0x0000000109097836 */ /* 0x000fe20000000000 */
[----:B------:R2:W-:Y:S04]  /*1ad0*/  SYNCS.ARRIVE.TRANS64.A1T0 RZ, [R0+URZ+0xe0], RZ ;  /* 0x0000e0ff00ff79a7 */ /* 0x0005e800081000ff */
[----:B------:R-:W-:-:S04]  /*1ae0*/  ISETP.NE.AND P0, PT, R9, 0x2, PT ;  /* 0x000000020900780c */ /* 0x000fc80003f05270 */
[----:B------:R-:W-:Y:S02]  /*1af0*/  SEL R9, R9, RZ, P0 ;  /* 0x000000ff09097207 */ /* 0x000fe40000000000 */
[----:B--2---:R-:W-:-:S04]  /*1b00*/  SEL R0, RZ, 0x1, P0 ;  /* 0x00000001ff007807 */ /* 0x004fc80000000000 */
[----:B------:R-:W-:-:S07]  /*1b10*/  LOP3.LUT R8, R8, R0, RZ, 0x3c, !PT ;  /* 0x0000000008087212 */ /* 0x000fce00078e3cff */
.L_x_23:
[----:B------:R-:W-:Y:S01]  /*1b20*/  UMOV UR22, 0x400 ;  /* 0x0000040000167882 */ /* 0x000fe20000000000 */
[----:B------:R-:W-:Y:S01]  /*1b30*/  SHF.L.U32 R0, R12, 0x1f, RZ ;  /* 0x0000001f0c007819 */ /* 0x000fe200000006ff */
[----:B-1----:R-:W-:Y:S02]  /*1b40*/  ULEA UR22, UR61, UR22, 0x18 ;  /* 0x000000163d167291 */ /* 0x002fe4000f8ec0ff */
[----:B------:R-:W-:Y:S02]  /*1b50*/  UISETP.GE.U32.AND UP0, UPT, UR70, 0xff, UPT ;  /* 0x000000ff4600788c */ /* 0x000fe4000bf06070 */
[----:B------:R-:W-:Y:S02]  /*1b60*/  ULEA UR4, UR23, UR22, 0x3 ;  /* 0x0000001617047291 */ /* 0x000fe4000f8e18ff */
[----:B------:R-:W-:Y:S01]  /*1b70*/  ULEA UR27, UR20, UR69, 0x7 ;  /* 0x00000045141b7291 */ /* 0x000fe2000f8e38ff */
[----:B------:R-:W-:-:S06]  /*1b80*/  UMOV UR21, URZ ;  /* 0x000000ff00157c82 */ /* 0x000fcc0008000000 */
[----:B------:R1:W2:Y:S01]  /*1b90*/  SYNCS.PHASECHK.TRANS64.TRYWAIT P1, [UR4+0x18], R0 ;  /* 0x00001800ff0075a7 */ /* 0x0002a20008021104 */
[----:B------:R-:W-:-:S04]  /*1ba0*/  ULEA.HI UR4, UR24, UR24, URZ, 0x1 ;  /* 0x0000001818047291 */ /* 0x000fc8000f8f08ff */
[----:B------:R-:W-:-:S04]  /*1bb0*/  USHF.L.U32 UR4, UR4, 0x6, URZ ;  /* 0x0000000604047899 */ /* 0x000fc800080006ff */
[----:B------:R-:W-:-:S04]  /*1bc0*/  ULOP3.LUT UR59, UR4, 0xffffff80, URZ, 0xc0, !UPT ;  /* 0xffffff80043b7892 */ /* 0x000fc8000f8ec0ff */
[----:B------:R-:W-:Y:S01]  /*1bd0*/  UIADD3 UR59, UPT, UPT, UR68, UR59, URZ ;  /* 0x0000003b443b7290 */ /* 0x000fe2000fffe0ff */
[----:B------:R-:W-:Y:S11]  /*1be0*/  BRA.U !UP0, `(.L_x_25) ;  /* 0x0000000508647547 */ /* 0x000ff6000b800000 */
[----:B------:R-:W-:Y:S01]  /*1bf0*/  UMOV UR29, UR66 ;  /* 0x00000042001d7c82 */ /* 0x000fe20008000000 */
[----:B------:R-:W-:Y:S01]  /*1c00*/  UMOV UR13, UR23 ;  /* 0x00000017000d7c82 */ /* 0x000fe20008000000 */
[----:B------:R-:W-:-:S05]  /*1c10*/  UMOV UR42, 0x40 ;  /* 0x00000040002a7882 */ /* 0x000fca0000000000 */
.L_x_33:
[----:B------:R-:W-:Y:S01]  /*1c20*/  ULEA UR6, UR13, UR22, 0x3 ;  /* 0x000000160d067291 */ /* 0x000fe2000f8e18ff */
[----:B--2---:R-:W-:Y:S01]  /*1c30*/  @P4 MOV R2, 0x20000 ;  /* 0x0002000000024802 */ /* 0x004fe20000000f00 */
[----:B--23--:R-:W-:Y:S10]  /*1c40*/  @P1 BRA `(.L_x_26) ;  /* 0x00000000000c1947 */ /* 0x00cff40003800000 */
[----:B------:R-:W-:-:S04]  /*1c50*/  SHF.L.U32 R3, R12, 0x1f, RZ ;  /* 0x0000001f0c037819 */ /* 0x000fc800000006ff */
[----:B------:R-:W2:Y:S02]  /*1c60*/  SYNCS.PHASECHK.TRANS64.TRYWAIT P0, [UR6+0x18], R3 ;  /* 0x00001803ff0075a7 */ /* 0x000ea40008001106 */
[----:B--2---:R-:W-:Y:S05]  /*1c70*/  @!P0 BRA `(.L_x_27) ;  /* 0x0000007c00dc8947 */ /* 0x004fea0003800000 */
.L_x_26:
[----:B------:R2:W-:Y:S01]  /*1c80*/  @P4 SYNCS.ARRIVE.TRANS64 RZ, [UR6], R2 ;  /* 0x00000002ffff49a7 */ /* 0x0005e20008000006 */
[----:B------:R-:W-:Y:S02]  /*1c90*/  ULOP3.LUT UR4, UR37, 0x2, URZ, 0xfc, !UPT ;  /* 0x0000000225047892 */ /* 0x000fe4000f8efcff */
[----:B------:R-:W-:Y:S02]  /*1ca0*/  UIADD3 UR29, UPT, UPT, UR29, 0x1, URZ ;  /* 0x000000011d1d7890 */ /* 0x000fe4000fffe0ff */
[----:B------:R-:W-:Y:S02]  /*1cb0*/  UISETP.NE.AND UP0, UPT, UR4, 0x2, UPT ;  /* 0x000000020400788c */ /* 0x000fe4000bf05270 */
[----:B------:R-:W-:-:S07]  /*1cc0*/  UISETP.NE.AND UP2, UPT, UR29, 0x1, UPT ;  /* 0x000000011d00788c */ /* 0x000fce000bf45270 */
[----:B------:R-:W-:Y:S05]  /*1cd0*/  BRA.U UP0, `(.L_x_28) ;  /* 0x0000000100047547 */ /* 0x000fea000b800000 */
[----:B------:R-:W-:Y:S05]  /*1ce0*/  BPT.TRAP 0x1 ;  /* 0x000000040000795c */ /* 0x000fea0000300000 */
.L_x_28:
[----:B------:R-:W-:Y:S04]  /*1cf0*/  BSSY.RECONVERGENT B0, `(.L_x_29) ;  /* 0x0000003000007945 */ /* 0x000fe80003800200 */
[----:B------:R-:W-:Y:S05]  /*1d00*/  @!P3 BRA `(.L_x_30) ;  /* 0x000000000004b947 */ /* 0x000fea0003800000 */
[----:B------:R-:W-:Y:S05]  /*1d10*/  BPT.TRAP 0x1 ;  /* 0x000000040000795c */ /* 0x000fea0000300000 */
.L_x_30:
[----:B------:R-:W-:Y:S05]  /*1d20*/  BSYNC.RECONVERGENT B0 ;  /* 0x0000000000007941 */ /* 0x000fea0003800200 */
.L_x_29:
[----:B------:R-:W-:Y:S01]  /*1d30*/  UIADD3 UR4, UPT, UPT, UR13, 0x1, URZ ;  /* 0x000000010d047890 */ /* 0x000fe2000fffe0ff */
[----:B------:R-:W-:Y:S01]  /*1d40*/  BSSY.RECONVERGENT B0, `(.L_x_31) ;  /* 0x000003f000007945 */ /* 0x000fe20003800200 */
[----:B------:R-:W-:Y:S02]  /*1d50*/  ELECT P0, URZ, PT ;  /* 0x0000000000ff782f */ /* 0x000fe40003800000 */
[----:B------:R-:W-:-:S04]  /*1d60*/  UISETP.NE.AND UP0, UPT, UR4, 0x3, UPT ;  /* 0x000000030400788c */ /* 0x000fc8000bf05270 */
[----:B------:R-:W-:Y:S02]  /*1d70*/  USEL UR5, URZ, 0x1, UP0 ;  /* 0x00000001ff057887 */ /* 0x000fe40008000000 */
[----:B------:R-:W-:-:S04]  /*1d80*/  USEL UR23, UR4, URZ, UP0 ;  /* 0x000000ff04177287 */ /* 0x000fc80008000000 */
[----:B------:R-:W-:Y:S01]  /*1d90*/  ULEA UR4, UR23, UR22, 0x3 ;  /* 0x0000001617047291 */ /* 0x000fe2000f8e18ff */
[----:B------:R-:W-:-:S04]  /*1da0*/  LOP3.LUT R12, R12, UR5, RZ, 0x3c, !PT ;  /* 0x000000050c0c7c12 */ /* 0x000fc8000f8e3cff */
[----:B-1----:R-:W-:-:S04]  /*1db0*/  SHF.L.U32 R0, R12, 0x1f, RZ ;  /* 0x0000001f0c007819 */ /* 0x002fc800000006ff */
[----:B------:R1:W3:Y:S01]  /*1dc0*/  SYNCS.PHASECHK.TRANS64.TRYWAIT P1, [UR4+0x18], R0 ;  /* 0x00001800ff0075a7 */ /* 0x0002e20008021104 */
[----:B------:R-:W-:Y:S05]  /*1dd0*/  @!P0 BRA `(.L_x_32) ;  /* 0x0000000000d48947 */ /* 0x000fea0003800000 */
[----:B------:R-:W-:Y:S02]  /*1de0*/  USHF.L.U32 UR7, UR13, 0xf, URZ ;  /* 0x0000000f0d077899 */ /* 0x000fe400080006ff */
[----:B------:R-:W-:Y:S02]  /*1df0*/  UIADD3 UR4, UP1, UPT, UR54, 0x80, URZ ;  /* 0x0000008036047890 */ /* 0x000fe4000ff3e0ff */
[----:B------:R-:W-:Y:S02]  /*1e00*/  ULEA UR32, UR31, UR7, 0x2 ;  /* 0x000000071f207291 */ /* 0x000fe4000f8e10ff */
[----:B------:R-:W-:Y:S02]  /*1e10*/  UIADD3 UR14, UP0, UPT, UR54, 0x180, URZ ;  /* 0x00000180360e7890 */ /* 0x000fe4000ff1e0ff */
[----:B------:R-:W-:Y:S02]  /*1e20*/  UIADD3 UR32, UPT, UPT, UR22, UR32, URZ ;  /* 0x0000002016207290 */ /* 0x000fe4000fffe0ff */
[----:B------:R-:W-:-:S02]  /*1e30*/  UIADD3 UR58, UPT, UPT, UR42, -0x40, URZ ;  /* 0xffffffc02a3a7890 */ /* 0x000fc4000fffe0ff */
[----:B------:R-:W-:Y:S02]  /*1e40*/  ULOP3.LUT UR57, UR6, 0xfefffff8, URZ, 0xc0, !UPT ;  /* 0xfefffff806397892 */ /* 0x000fe4000f8ec0ff */
[----:B------:R-:W-:Y:S02]  /*1e50*/  UIADD3.X UR5, UPT, UPT, URZ, UR55, URZ, UP1, !UPT ;  /* 0x00000037ff057290 */ /* 0x000fe40008ffe4ff */
[----:B------:R-:W-:Y:S02]  /*1e60*/  UIADD3 UR7, UPT, UPT, UR22, UR7, URZ ;  /* 0x0000000716077290 */ /* 0x000fe4000fffe0ff */
[----:B------:R-:W-:Y:S02]  /*1e70*/  UIADD3 UR56, UPT, UPT, UR32, 0x8400, URZ ;  /* 0x0000840020387890 */ /* 0x000fe4000fffe0ff */
[----:B------:R-:W-:Y:S02]  /*1e80*/  UPRMT UR17, URZ, 0x5410, UR30 ;  /* 0x00005410ff117896 */ /* 0x000fe4000800001e */
[----:B------:R-:W-:-:S02]  /*1e90*/  UIADD3 UR50, UPT, UPT, UR42, -0x20, URZ ;  /* 0xffffffe02a327890 */ /* 0x000fc4000fffe0ff */
[----:B------:R-:W-:Y:S02]  /*1ea0*/  UIADD3 UR48, UPT, UPT, UR32, 0xa400, URZ ;  /* 0x0000a40020307890 */ /* 0x000fe4000fffe0ff */
[----:B------:R-:W-:Y:S02]  /*1eb0*/  UIADD3 UR40, UPT, UPT, UR32, 0xc400, URZ ;  /* 0x0000c40020287890 */ /* 0x000fe4000fffe0ff */
[----:B------:R-:W-:Y:S02]  /*1ec0*/  UIADD3 UR34, UPT, UPT, UR42, 0x20, URZ ;  /* 0x000000202a227890 */ /* 0x000fe4000fffe0ff */
[----:B------:R-:W-:Y:S02]  /*1ed0*/  UIADD3 UR32, UPT, UPT, UR32, 0xe400, URZ ;  /* 0x0000e40020207890 */ /* 0x000fe4000fffe0ff */
[----:B------:R-:W-:Y:S02]  /*1ee0*/  UIADD3.X UR15, UPT, UPT, URZ, UR55, URZ, UP0, !UPT ;  /* 0x00000037ff0f7290 */ /* 0x000fe400087fe4ff */
[----:B------:R-:W-:-:S02]  /*1ef0*/  UIADD3 UR24, UPT, UPT, UR7, 0x20400, URZ ;  /* 0x0002040007187890 */ /* 0x000fc4000fffe0ff */
[----:B------:R-:W-:Y:S01]  /*1f00*/  UIADD3 UR8, UPT, UPT, UR7, 0x22400, URZ ;  /* 0x0002240007087890 */ /* 0x000fe2000fffe0ff */
[----:B------:R-:W-:Y:S01]  /*1f10*/  UMOV UR46, 0x0 ;  /* 0x00000000002e7882 */ /* 0x000fe20000000000 */
[----:B------:R-:W-:Y:S01]  /*1f20*/  UMOV UR47, 0x10000000 ;  /* 0x10000000002f7882 */ /* 0x000fe20000000000 */
[----:B------:R-:W-:Y:S01]  /*1f30*/  UMOV UR51, UR59 ;  /* 0x0000003b00337c82 */ /* 0x000fe20008000000 */
[----:B------:R-:W-:Y:S01]  /*1f40*/  UMOV UR52, UR60 ;  /* 0x0000003c00347c82 */ /* 0x000fe20008000000 */
[----:B------:R-:W-:Y:S01]  /*1f50*/  UMOV UR49, UR57 ;  /* 0x0000003900317c82 */ /* 0x000fe20008000000 */
[----:B------:R-:W-:Y:S01]  /*1f60*/  UMOV UR43, UR59 ;  /* 0x0000003b002b7c82 */ /* 0x000fe20008000000 */
[----:B------:R-:W-:Y:S01]  /*1f70*/  UMOV UR44, UR60 ;  /* 0x0000003c002c7c82 */ /* 0x000fe20008000000 */
[----:B------:R-:W-:Y:S01]  /*1f80*/  UMOV UR41, UR57 ;  /* 0x0000003900297c82 */ /* 0x000fe20008000000 */
[----:B------:R-:W-:Y:S01]  /*1f90*/  UTMALDG.3D.MULTICAST.2CTA [UR56], [UR4], UR17, desc[UR46] ;  /* 0x00002e38040073b4 */ /* 0x000fe20008211811 */
[----:B------:R-:W-:Y:S01]  /*1fa0*/  UMOV UR35, UR59 ;  /* 0x0000003b00237c82 */ /* 0x000fe20008000000 */
        /* <DEDUP_REMOVED lines=10> */
[----:B------:R-:W-:Y:S01]  /*2050*/  UIADD3 UR16, UPT, UPT, UR7, 0x24400, URZ ;  /* 0x0002440007107890 */ /* 0x000fe2000fffe0ff */
[----:B------:R-:W-:Y:S01]  /*2060*/  UMOV UR18, UR42 ;  /* 0x0000002a00127c82 */ /* 0x000fe20008000000 */
[----:B------:R-:W-:Y:S01]  /*2070*/  UMOV UR19, UR27 ;  /* 0x0000001b00137c82 */ /* 0x000fe20008000000 */
[----:B------:R-:W-:Y:S01]  /*2080*/  UTMALDG.3D.MULTICAST.2CTA [UR40], [UR4], UR17, desc[UR46] ;  /* 0x00002e28040073b4 */ /* 0x000fe20008211811 */
[----:B------:R-:W-:Y:S01]  /*2090*/  UMOV UR20, UR60 ;  /* 0x0000003c00147c82 */ /* 0x000fe20008000000 */
[----:B------:R4:W-:Y:S01]  /*20a0*/  UTMALDG.3D.MULTICAST.2CTA [UR32], [UR4], UR17, desc[UR46] ;  /* 0x00002e20040073b4 */ /* 0x0009e20008211811 */
[----:B------:R-:W-:Y:S01]  /*20b0*/  UTMALDG.3D.2CTA [UR24], [UR14], desc[UR46] ;  /* 0x00002e180e0075b4 */ /* 0x000fe20008211000 */
[----:B------:R2:W-:Y:S01]  /*20c0*/  UTMALDG.3D.2CTA [UR8], [UR14], desc[UR46] ;  /* 0x00002e080e0075b4 */ /* 0x0005e20008211000 */
[----:B----4-:R-:W-:-:S02]  /*20d0*/  UMOV UR17, UR57 ;  /* 0x0000003900117c82 */ /* 0x010fc40008000000 */
[----:B------:R4:W-:Y:S01]  /*20e0*/  UTMALDG.3D.2CTA [UR16], [UR14], desc[UR46] ;  /* 0x00002e100e0075b4 */ /* 0x0009e20008211000 */
[----:B--2---:R-:W-:Y:S01]  /*20f0*/  UIADD3 UR8, UPT, UPT, UR7, 0x26400, URZ ;  /* 0x0002640007087890 */ /* 0x004fe2000fffe0ff */
[----:B------:R-:W-:-:S08]  /*2100*/  UMOV UR10, UR34 ;  /* 0x00000022000a7c82 */ /* 0x000fd00008000000 */
[----:B------:R4:W-:Y:S02]  /*2110*/  UTMALDG.3D.2CTA [UR8], [UR14], desc[UR46] ;  /* 0x00002e080e0075b4 */ /* 0x0009e40008211000 */
[----:B----4-:R-:W-:Y:S01]  /*2120*/  NOP ;  /* 0x0000000000007918 */ /* 0x010fe20000000000 */
.L_x_32:
[----:B------:R-:W-:Y:S05]  /*2130*/  BSYNC.RECONVERGENT B0 ;  /* 0x0000000000007941 */ /* 0x000fea0003800200 */
.L_x_31:
[----:B------:R-:W-:Y:S01]  /*2140*/  UIADD3 UR42, UPT, UPT, UR42, 0x80, URZ ;  /* 0x000000802a2a7890 */ /* 0x000fe2000fffe0ff */
[----:B------:R-:W-:Y:S01]  /*2150*/  UMOV UR13, UR23 ;  /* 0x00000017000d7c82 */ /* 0x000fe20008000000 */
[----:B------:R-:W-:Y:S01]  /*2160*/  UMOV UR21, UR38 ;  /* 0x0000002600157c82 */ /* 0x000fe20008000000 */
[----:B------:R-:W-:Y:S09]  /*2170*/  BRA.U UP2, `(.L_x_33) ;  /* 0xfffffff902a87547 */ /* 0x000ff2000b83ffff */
.L_x_25:
[----:B------:R-:W-:Y:S01]  /*2180*/  ULEA UR4, UR23, UR22, 0x3 ;  /* 0x0000001617047291 */ /* 0x000fe2000f8e18ff */
[----:B-1----:R-:W-:Y:S01]  /*2190*/  SHF.L.U32 R0, R12, 0x1f, RZ ;  /* 0x0000001f0c007819 */ /* 0x002fe200000006ff */
[----:B------:R-:W-:Y:S01]  /*21a0*/  @!P2 SYNCS.ARRIVE.TRANS64.A1T0 RZ, [UR22+0x78], RZ ;  /* 0x000078ffffffa9a7 */ /* 0x000fe20008100016 */
[----:B------:R-:W-:-:S06]  /*21b0*/  UISETP.GT.AND UP0, UPT, UR65, UR64, UPT ;  /* 0x000000404100728c */ /* 0x000fcc000bf04270 */
[----:B--23--:R1:W2:Y:S03]  /*21c0*/  SYNCS.PHASECHK.TRANS64.TRYWAIT P1, [UR4+0x18], R0 ;  /* 0x00001800ff0075a7 */ /* 0x00c2a60008021104 */
[----:B------:R-:W-:Y:S05]  /*21d0*/  BRA.U !UP0, `(.L_x_34) ;  /* 0x00000005085c7547 */ /* 0x000fea000b800000 */
[----:B------:R-:W-:Y:S01]  /*21e0*/  UIADD3 UR29, UPT, UPT, UR67, UR21, URZ ;  /* 0x00000015431d7290 */ /* 0x000fe2000fffe0ff */
[----:B------:R-:W-:-:S11]  /*21f0*/  UMOV UR13, UR23 ;  /* 0x00000017000d7c82 */ /* 0x000fd60008000000 */
.L_x_42:
[----:B------:R-:W-:Y:S01]  /*2200*/  ULEA UR6, UR13, UR22, 0x3 ;  /* 0x000000160d067291 */ /* 0x000fe2000f8e18ff */
[----:B--2---:R-:W-:Y:S01]  /*2210*/  @P4 MOV R2, 0x20000 ;  /* 0x0002000000024802 */ /* 0x004fe20000000f00 */
[----:B--23--:R-:W-:Y:S10]  /*2220*/  @P1 BRA `(.L_x_35) ;  /* 0x00000000000c1947 */ /* 0x00cff40003800000 */
[----:B------:R-:W-:-:S04]  /*2230*/  SHF.L.U32 R3, R12, 0x1f, RZ ;  /* 0x0000001f0c037819 */ /* 0x000fc800000006ff */
[----:B------:R-:W2:Y:S02]  /*2240*/  SYNCS.PHASECHK.TRANS64.TRYWAIT P0, [UR6+0x18], R3 ;  /* 0x00001803ff0075a7 */ /* 0x000ea40008001106 */
[----:B--2---:R-:W-:Y:S05]  /*2250*/  @!P0 BRA `(.L_x_36) ;  /* 0x00000078007c8947 */ /* 0x004fea0003800000 */
.L_x_35:
[----:B------:R2:W-:Y:S01]  /*2260*/  @P4 SYNCS.ARRIVE.TRANS64 RZ, [UR6], R2 ;  /* 0x00000002ffff49a7 */ /* 0x0005e20008000006 */
[----:B------:R-:W-:-:S04]  /*2270*/  ULOP3.LUT UR4, UR37, 0x2, URZ, 0xfc, !UPT ;  /* 0x0000000225047892 */ /* 0x000fc8000f8efcff */
[----:B------:R-:W-:-:S09]  /*2280*/  UISETP.NE.AND UP0, UPT, UR4, 0x2, UPT ;  /* 0x000000020400788c */ /* 0x000fd2000bf05270 */
[----:B------:R-:W-:Y:S05]  /*2290*/  BRA.U UP0, `(.L_x_37) ;  /* 0x0000000100047547 */ /* 0x000fea000b800000 */
[----:B------:R-:W-:Y:S05]  /*22a0*/  BPT.TRAP 0x1 ;  /* 0x000000040000795c */ /* 0x000fea0000300000 */
.L_x_37:
[----:B------:R-:W-:Y:S04]  /*22b0*/  BSSY.RECONVERGENT B0, `(.L_x_38) ;  /* 0x0000003000007945 */ /* 0x000fe80003800200 */
[----:B------:R-:W-:Y:S05]  /*22c0*/  @!P3 BRA `(.L_x_39) ;  /* 0x000000000004b947 */ /* 0x000fea0003800000 */
[----:B------:R-:W-:Y:S05]  /*22d0*/  BPT.TRAP 0x1 ;  /* 0x000000040000795c */ /* 0x000fea0000300000 */
.L_x_39:
[----:B------:R-:W-:Y:S05]  /*22e0*/  BSYNC.RECONVERGENT B0 ;  /* 0x0000000000007941 */ /* 0x000fea0003800200 */
.L_x_38:
        /* <DEDUP_REMOVED lines=14> */
[----:B------:R-:W-:Y:S02]  /*23d0*/  USHF.L.U32 UR58, UR21, 0x7, URZ ;  /* 0x00000007153a7899 */ /* 0x000fe400080006ff */
[----:B------:R-:W-:Y:S02]  /*23e0*/  UIADD3 UR32, UPT, UPT, UR22, UR32, URZ ;  /* 0x0000002016207290 */ /* 0x000fe4000fffe0ff */
[----:B------:R-:W-:-:S02]  /*23f0*/  UIADD3 UR14, UP0, UPT, UR54, 0x180, URZ ;  /* 0x00000180360e7890 */ /* 0x000fc4000ff1e0ff */
[----:B------:R-:W-:Y:S02]  /*2400*/  ULOP3.LUT UR57, UR6, 0xfefffff8, URZ, 0xc0, !UPT ;  /* 0xfefffff806397892 */ /* 0x000fe4000f8ec0ff */
[----:B------:R-:W-:Y:S02]  /*2410*/  UIADD3.X UR5, UPT, UPT, URZ, UR55, URZ, UP1, !UPT ;  /* 0x00000037ff057290 */ /* 0x000fe40008ffe4ff */
[----:B------:R-:W-:Y:S02]  /*2420*/  UIADD3 UR7, UPT, UPT, UR22, UR7, URZ ;  /* 0x0000000716077290 */ /* 0x000fe4000fffe0ff */
[----:B------:R-:W-:Y:S02]  /*2430*/  UIADD3 UR56, UPT, UPT, UR32, 0x8400, URZ ;  /* 0x0000840020387890 */ /* 0x000fe4000fffe0ff */
[----:B------:R-:W-:Y:S02]  /*2440*/  UPRMT UR16, URZ, 0x5410, UR30 ;  /* 0x00005410ff107896 */ /* 0x000fe4000800001e */
[----:B------:R-:W-:-:S02]  /*2450*/  UIADD3 UR50, UPT, UPT, UR58, 0x20, URZ ;  /* 0x000000203a327890 */ /* 0x000fc4000fffe0ff */
[----:B------:R-:W-:Y:S02]  /*2460*/  UIADD3 UR48, UPT, UPT, UR32, 0xa400, URZ ;  /* 0x0000a40020307890 */ /* 0x000fe4000fffe0ff */
[----:B------:R-:W-:Y:S02]  /*2470*/  UIADD3 UR42, UPT, UPT, UR58, 0x40, URZ ;  /* 0x000000403a2a7890 */ /* 0x000fe4000fffe0ff */
[----:B------:R-:W-:Y:S02]  /*2480*/  UIADD3 UR40, UPT, UPT, UR32, 0xc400, URZ ;  /* 0x0000c40020287890 */ /* 0x000fe4000fffe0ff */
[----:B------:R-:W-:Y:S02]  /*2490*/  UIADD3 UR34, UPT, UPT, UR58, 0x60, URZ ;  /* 0x000000603a227890 */ /* 0x000fe4000fffe0ff */
[----:B------:R-:W-:Y:S02]  /*24a0*/  UIADD3 UR32, UPT, UPT, UR32, 0xe400, URZ ;  /* 0x0000e40020207890 */ /* 0x000fe4000fffe0ff */
[----:B------:R-:W-:-:S02]  /*24b0*/  UIADD3.X UR15, UPT, UPT, URZ, UR55, URZ, UP0, !UPT ;  /* 0x00000037ff0f7290 */ /* 0x000fc400087fe4ff */
[----:B------:R-:W-:Y:S02]  /*24c0*/  UIADD3 UR24, UPT, UPT, UR7, 0x20400, URZ ;  /* 0x0002040007187890 */ /* 0x000fe4000fffe0ff */
        /* <DEDUP_REMOVED lines=26> */
[----:B------:R4:W-:Y:S01]  /*2670*/  UTMALDG.3D.MULTICAST.2CTA [UR32], [UR4], UR16, desc[UR46] ;  /* 0x00002e20040073b4 */ /* 0x0009e20008211810 */
[----:B------:R-:W-:Y:S01]  /*2680*/  UTMALDG.3D.2CTA [UR24], [UR14], desc[UR46] ;  /* 0x00002e180e0075b4 */ /* 0x000fe20008211000 */
[----:B------:R2:W-:Y:S01]  /*2690*/  UTMALDG.3D.2CTA [UR8], [UR14], desc[UR46] ;  /* 0x00002e080e0075b4 */ /* 0x0005e20008211000 */
[----:B----4-:R-:W-:-:S09]  /*26a0*/  UIADD3 UR16, UPT, UPT, UR7, 0x24400, URZ ;  /* 0x0002440007107890 */ /* 0x010fd2000fffe0ff */
[----:B------:R4:W-:Y:S01]  /*26b0*/  UTMALDG.3D.2CTA [UR16], [UR14], desc[UR46] ;  /* 0x00002e100e0075b4 */ /* 0x0009e20008211000 */
[----:B--2---:R-:W-:Y:S01]  /*26c0*/  UIADD3 UR8, UPT, UPT, UR7, 0x26400, URZ ;  /* 0x0002640007087890 */ /* 0x004fe2000fffe0ff */
[----:B------:R-:W-:-:S08]  /*26d0*/  UMOV UR10, UR34 ;  /* 0x00000022000a7c82 */ /* 0x000fd00008000000 */
[----:B------:R4:W-:Y:S02]  /*26e0*/  UTMALDG.3D.2CTA [UR8], [UR14], desc[UR46] ;  /* 0x00002e080e0075b4 */ /* 0x0009e40008211000 */
[----:B----4-:R-:W-:Y:S01]  /*26f0*/  NOP ;  /* 0x0000000000007918 */ /* 0x010fe20000000000 */
.L_x_41:
[----:B------:R-:W-:Y:S05]  /*2700*/  BSYNC.RECONVERGENT B0 ;  /* 0x0000000000007941 */ /* 0x000fea0003800200 */
.L_x_40:
[----:B------:R-:W-:Y:S01]  /*2710*/  UIADD3 UR21, UPT, UPT, UR21, 0x1, URZ ;  /* 0x0000000115157890 */ /* 0x000fe2000fffe0ff */
[----:B------:R-:W-:-:S03]  /*2720*/  UMOV UR13, UR23 ;  /* 0x00000017000d7c82 */ /* 0x000fc60008000000 */
[----:B------:R-:W-:-:S09]  /*2730*/  UISETP.NE.AND UP0, UPT, UR21, UR29, UPT ;  /* 0x0000001d1500728c */ /* 0x000fd2000bf05270 */
[----:B------:R-:W-:Y:S05]  /*2740*/  BRA.U UP0, `(.L_x_42) ;  /* 0xfffffff900ac7547 */ /* 0x000fea000b83ffff */
.L_x_34:
[C---:B------:R-:W-:Y:S01]  /*2750*/  LEA R3, R11.reuse, UR22, 0x3 ;  /* 0x000000160b037c11 */ /* 0x040fe2000f8e18ff */
[----:B------:R-:W-:Y:S01]  /*2760*/  NOP ;  /* 0x0000000000007918 */ /* 0x000fe20000000000 */
[----:B-1----:R-:W-:Y:S02]  /*2770*/  SHF.L.U32 R0, R10, 0x1f, RZ ;  /* 0x0000001f0a007819 */ /* 0x002fe400000006ff */
[----:B------:R-:W-:Y:S02]  /*2780*/  LEA R4, R11, UR22, 0x4 ;  /* 0x000000160b047c11 */ /* 0x000fe4000f8e20ff */
[----:B------:R-:W1:Y:S02]  /*2790*/  SYNCS.PHASECHK.TRANS64.TRYWAIT P0, [R3+URZ+0x80], R0 ;  /* 0x00008000030075a7 */ /* 0x000e6400080011ff */
[----:B-1----:R-:W-:Y:S05]  /*27a0*/  @!P0 BRA `(.L_x_43) ;  /* 0x0000007400408947 */ /* 0x002fea0003800000 */
.L_x_155:
[----:B------:R-:W4:Y:S01]  /*27b0*/  LDS.128 R4, [R4+0x110] ;  /* 0x0001100004047984 */ /* 0x000f220000000c00 */
[----:B------:R-:W-:Y:S01]  /*27c0*/  UISETP.GE.AND UP0, UPT, UR39, 0x1, UPT ;  /* 0x000000012700788c */ /* 0x000fe2000bf06270 */
[----:B------:R-:W-:Y:S01]  /*27d0*/  @!PT LDS RZ, [RZ] ;  /* 0x00000000fffff984 */ /* 0x000fe20000000800 */
[----:B------:R-:W-:Y:S01]  /*27e0*/  @!PT LDS RZ, [RZ] ;  /* 0x00000000fffff984 */ /* 0x000fe20000000800 */
[----:B------:R-:W-:Y:S01]  /*27f0*/  @!PT LDS RZ, [RZ] ;  /* 0x00000000fffff984 */ /* 0x000fe20000000800 */
[----:B------:R-:W-:Y:S01]  /*2800*/  @!PT LDS RZ, [RZ] ;  /* 0x00000000fffff984 */ /* 0x000fe20000000800 */
[----:B------:R1:W-:Y:S06]  /*2810*/  MEMBAR.ALL.CTA ;  /* 0x0000000000007992 */ /* 0x0003ec0000008000 */
[----:B-1----:R-:W1:Y:S01]  /*2820*/  FENCE.VIEW.ASYNC.S ;  /* 0x00000000000073c6 */ /* 0x002e620000000000 */
[----:B----4-:R-:W-:-:S13]  /*2830*/  LOP3.LUT P0, RZ, R6, 0x1, RZ, 0xc0, !PT ;  /* 0x0000000106ff7812 */ /* 0x010fda000780c0ff */
[----:B-1----:R-:W-:Y:S01]  /*2840*/  VOTEU.ANY UP1, P0 ;  /* 0x0000000000ff7886 */ /* 0x002fe20000020100 */
[----:B------:R-:W-:-:S13]  /*2850*/  PLOP3.LUT P0, PT, PT, PT, UP1, 0x80, 0x8 ;  /* 0x000000000008781c */ /* 0x000fda0003f0f018 */
[----:B------:R-:W-:Y:S02]  /*2860*/  @P0 LOP3.LUT R0, R5, 0xffff, RZ, 0xc0, !PT ;  /* 0x0000ffff05000812 */ /* 0x000fe400078ec0ff */
[----:B--2---:R-:W-:Y:S02]  /*2870*/  @P0 MOV R2, R4 ;  /* 0x0000000400020202 */ /* 0x004fe40000000f00 */
[----:B------:R-:W-:Y:S01]  /*2880*/  @P0 R2UR UR5, R0 ;  /* 0x00000000000502ca */ /* 0x000fe200000e0000 */
[----:B------:R-:W-:Y:S01]  /*2890*/  VIADD R0, R3, 0x90 ;  /* 0x0000009003007836 */ /* 0x000fe20000000000 */
[----:B------:R-:W-:Y:S02]  /*28a0*/  @P0 SHF.R.U32.HI R4, RZ, 0x10, R5 ;  /* 0x00000010ff040819 */ /* 0x000fe40000011605 */
[----:B------:R-:W-:Y:S02]  /*28b0*/  @P0 R2UR UR6, R2 ;  /* 0x00000000020602ca */ /* 0x000fe400000e0000 */
[----:B------:R-:W-:-:S02]  /*28c0*/  PRMT R0, RZ, 0x654, R0 ;  /* 0x00000654ff007816 */ /* 0x000fc40000000000 */
[----:B------:R-:W-:Y:S02]  /*28d0*/  @P0 R2UR UR4, R4 ;  /* 0x00000000040402ca */ /* 0x000fe400000e0000 */
[----:B------:R1:W-:Y:S03]  /*28e0*/  SYNCS.ARRIVE.TRANS64.RED.A1T0 RZ, [R0+URZ], RZ ;  /* 0x000000ff00ff79a7 */ /* 0x0003e600081004ff */
[----:B------:R-:W-:-:S04]  /*28f0*/  @UP1 UMOV UR45, UR5 ;  /* 0x00000005002d1c82 */ /* 0x000fc80008000000 */
[----:B------:R-:W-:-:S04]  /*2900*/  @UP1 UMOV UR53, UR6 ;  /* 0x0000000600351c82 */ /* 0x000fc80008000000 */
[----:B------:R-:W-:Y:S01]  /*2910*/  @UP1 UMOV UR60, UR4 ;  /* 0x00000004003c1c82 */ /* 0x000fe20008000000 */
[----:B------:R-:W-:Y:S05]  /*2920*/  BRA.U !UP0, `(.L_x_44) ;  /* 0x0000000108d47547 */ /* 0x000fea000b800000 */
[----:B------:R-:W2:Y:S01]  /*2930*/  LDCU.128 UR12, c[0x0][0xb10] ;  /* 0x00016200ff0c77ac */ /* 0x000ea20008000c00 */
[----:B------:R-:W4:Y:S01]  /*2940*/  LDCU UR21, c[0x0][0xb20] ;  /* 0x00016400ff1577ac */ /* 0x000f220008000800 */
[----:B------:R-:W3:Y:S01]  /*2950*/  LDCU UR20, c[0x0][0xb0c] ;  /* 0x00016180ff1477ac */ /* 0x000ee20008000800 */
[----:B------:R-:W1:Y:S01]  /*2960*/  LDCU.64 UR8, c[0x0][0xb28] ;  /* 0x00016500ff0877ac */ /* 0x000e620008000a00 */
[----:B------:R-:W-:Y:S02]  /*2970*/  UISETP.NE.AND UP3, UPT, UR39, 0x1, UPT ;  /* 0x000000012700788c */ /* 0x000fe4000bf65270 */
[----:B--2---:R-:W-:Y:S02]  /*2980*/  UIMAD.WIDE.U32 UR6, UR62, UR15, URZ ;  /* 0x0000000f3e0672a5 */ /* 0x004fe4000f8e00ff */
[----:B------:R-:W-:Y:S02]  /*2990*/  UIMAD.WIDE.U32 UR4, UR63, UR12, URZ ;  /* 0x0000000c3f0472a5 */ /* 0x000fe4000f8e00ff */
[----:B------:R-:W-:-:S02]  /*29a0*/  UISETP.NE.AND UP0, UPT, UR14, 0x1, UPT ;  /* 0x000000010e00788c */ /* 0x000fc4000bf05270 */
[----:B------:R-:W-:Y:S01]  /*29b0*/  UIMAD.WIDE.U32 UR18, UR45, UR15, URZ ;  /* 0x0000000f2d1272a5 */ /* 0x000fe2000f8e00ff */
[----:B------:R-:W-:Y:S02]  /*29c0*/  UMOV UR6, UR7 ;  /* 0x0000000700067c82 */ /* 0x000fe40008000000 */
[----:B------:R-:W-:Y:S01]  /*29d0*/  UMOV UR4, UR5 ;  /* 0x0000000500047c82 */ /* 0x000fe20008000000 */
[----:B----4-:R-:W-:Y:S02]  /*29e0*/  USHF.R.U32.HI UR6, URZ, UR21, UR6 ;  /* 0x00000015ff067299 */ /* 0x010fe40008011606 */
[----:B---3--:R-:W-:Y:S02]  /*29f0*/  UISETP.NE.AND UP2, UPT, UR20, 0x1, UPT ;  /* 0x000000011400788c */ /* 0x008fe4000bf45270 */
[----:B------:R-:W-:Y:S02]  /*2a00*/  USHF.R.U32.HI UR4, URZ, UR13, UR4 ;  /* 0x0000000dff047299 */ /* 0x000fe40008011604 */
[----:B------:R-:W-:-:S02]  /*2a10*/  USEL UR5, UR62, UR6, !UP0 ;  /* 0x000000063e057287 */ /* 0x000fc4000c000000 */
[----:B------:R-:W-:Y:S02]  /*2a20*/  USEL UR6, UR63, UR4, !UP2 ;  /* 0x000000043f067287 */ /* 0x000fe4000d000000 */
[----:B-1----:R-:W-:Y:S01]  /*2a30*/  UIMAD.WIDE.U32 UR10, UR5, UR8, URZ ;  /* 0x00000008050a72a5 */ /* 0x002fe2000f8e00ff */
[----:B------:R-:W-:Y:S01]  /*2a40*/  UMOV UR4, UR19 ;  /* 0x0000001300047c82 */ /* 0x000fe20008000000 */
[----:B------:R-:W-:Y:S02]  /*2a50*/  UIMAD.WIDE.U32 UR16, UR53, UR12, URZ ;  /* 0x0000000c351072a5 */ /* 0x000fe4000f8e00ff */
[----:B------:R-:W-:-:S03]  /*2a60*/  UIMAD.WIDE.U32 UR18, UR6, UR8, URZ ;  /* 0x00000008061272a5 */ /* 0x000fc6000f8e00ff */
[----:B------:R-:W-:Y:S01]  /*2a70*/  UMOV UR10, UR11 ;  /* 0x0000000b000a7c82 */ /* 0x000fe20008000000 */
[----:B------:R-:W-:Y:S02]  /*2a80*/  USHF.R.U32.HI UR4, URZ, UR21, UR4 ;  /* 0x00000015ff047299 */ /* 0x000fe40008011604 */
[----:B------:R-:W-:Y:S01]  /*2a90*/  @UP3 USHF.R.U32.HI UR5, URZ, UR9, UR10 ;  /* 0x00000009ff053299 */ /* 0x000fe2000801160a */
[----:B------:R-:W-:Y:S01]  /*2aa0*/  UMOV UR16, UR17 ;  /* 0x0000001100107c82 */ /* 0x000fe20008000000 */
[----:B------:R-:W-:Y:S01]  /*2ab0*/  UMOV UR18, UR19 ;  /* 0x0000001300127c82 */ /* 0x000fe20008000000 */
[----:B------:R-:W-:Y:S02]  /*2ac0*/  USHF.R.U32.HI UR13, URZ, UR13, UR16 ;  /* 0x0000000dff0d7299 */ /* 0x000fe40008011610 */
[----:B------:R-:W-:Y:S02]  /*2ad0*/  USEL UR4, UR45, UR4, !UP0 ;  /* 0x000000042d047287 */ /* 0x000fe4000c000000 */
[----:B------:R-:W-:-:S02]  /*2ae0*/  @UP3 USHF.R.U32.HI UR6, URZ, UR9, UR18 ;  /* 0x00000009ff063299 */ /* 0x000fc40008011612 */
[----:B------:R-:W-:Y:S02]  /*2af0*/  UIMAD UR7, UR39, UR5, URZ ;  /* 0x00000005270772a4 */ /* 0x000fe4000f8e02ff */
[----:B------:R-:W-:Y:S02]  /*2b00*/  USEL UR5, UR53, UR13, !UP2 ;  /* 0x0000000d35057287 */ /* 0x000fe4000d000000 */
[----:B------:R-:W-:Y:S02]  /*2b10*/  UIMAD UR10, UR39, UR6, URZ ;  /* 0x00000006270a72a4 */ /* 0x000fe4000f8e02ff */
[----:B------:R-:W-:Y:S02]  /*2b20*/  UISETP.GE.AND UP0, UPT, UR4, UR7, UPT ;  /* 0x000000070400728c */ /* 0x000fe4000bf06270 */
[----:B------:R-:W-:Y:S02]  /*2b30*/  UIMAD.WIDE.U32 UR12, UR4, UR8, URZ ;  /* 0x00000008040c72a5 */ /* 0x000fe4000f8e00ff */
[----:B------:R-:W-:-:S02]  /*2b40*/  UISETP.GE.OR UP0, UPT, UR5, UR10, UP0 ;  /* 0x0000000a0500728c */ /* 0x000fc40008706670 */
        /* <DEDUP_REMOVED lines=19> */
.L_x_44:
[----:B------:R-:W2:Y:S02]  /*2c80*/  LDCU UR4, c[0x0][0xb30] ;  /* 0x00016600ff0477ac */ /* 0x000ea40008000800 */
[----:B--2---:R-:W-:-:S09]  /*2c90*/  UISETP.NE.AND UP0, UPT, UR4, 0x1, UPT ;  /* 0x000000010400788c */ /* 0x004fd2000bf05270 */
[----:B------:R-:W-:Y:S05]  /*2ca0*/  BRA.U UP0, `(.L_x_45) ;  /* 0x0000000100447547 */ /* 0x000fea000b800000 */
[----:B------:R-:W2:Y:S01]  /*2cb0*/  LDCU.128 UR8, c[0x0][0xb10] ;  /* 0x00016200ff0877ac */ /* 0x000ea20008000c00 */
[----:B------:R-:W4:Y:S01]  /*2cc0*/  LDCU UR12, c[0x0][0xb0c] ;  /* 0x00016180ff0c77ac */ /* 0x000f220008000800 */
[----:B------:R-:W1:Y:S01]  /*2cd0*/  LDCU UR13, c[0x0][0xb20] ;  /* 0x00016400ff0d77ac */ /* 0x000e620008000800 */
[----:B--2---:R-:W-:Y:S02]  /*2ce0*/  UIMAD.WIDE.U32 UR6, UR53, UR8, URZ ;  /* 0x00000008350672a5 */ /* 0x004fe4000f8e00ff */
[----:B------:R-:W-:Y:S02]  /*2cf0*/  UIMAD.WIDE.U32 UR4, UR45, UR11, URZ ;  /* 0x0000000b2d0472a5 */ /* 0x000fe4000f8e00ff */
[----:B----4-:R-:W-:Y:S02]  /*2d00*/  UISETP.NE.AND UP2, UPT, UR12, 0x1, UPT ;  /* 0x000000010c00788c */ /* 0x010fe4000bf45270 */
[----:B------:R-:W-:Y:S01]  /*2d10*/  UISETP.NE.AND UP0, UPT, UR10, 0x1, UPT ;  /* 0x000000010a00788c */ /* 0x000fe2000bf05270 */
[----:B------:R-:W-:-:S02]  /*2d20*/  UMOV UR6, UR7 ;  /* 0x0000000700067c82 */ /* 0x000fc40008000000 */
[----:B------:R-:W-:Y:S01]  /*2d30*/  UMOV UR4, UR5 ;  /* 0x0000000500047c82 */ /* 0x000fe20008000000 */
[----:B------:R-:W-:Y:S02]  /*2d40*/  USHF.R.U32.HI UR6, URZ, UR9, UR6 ;  /* 0x00000009ff067299 */ /* 0x000fe40008011606 */
[----:B-1----:R-:W-:Y:S02]  /*2d50*/  USHF.R.U32.HI UR4, URZ, UR13, UR4 ;  /* 0x0000000dff047299 */ /* 0x002fe40008011604 */
[----:B------:R-:W-:Y:S02]  /*2d60*/  USEL UR5, UR53, UR6, !UP2 ;  /* 0x0000000635057287 */ /* 0x000fe4000d000000 */
[----:B------:R-:W-:-:S04]  /*2d70*/  USEL UR4, UR45, UR4, !UP0 ;  /* 0x000000042d047287 */ /* 0x000fc8000c000000 */
[----:B------:R-:W-:Y:S02]  /*2d80*/  UIADD3 UR6, UPT, UPT, UR5, -UR4, URZ ;  /* 0x8000000405067290 */ /* 0x000fe4000fffe0ff */
[----:B------:R-:W-:Y:S02]  /*2d90*/  UIADD3 UR4, UPT, UPT, -UR5, UR4, URZ ;  /* 0x0000000405047290 */ /* 0x000fe4000fffe1ff */
[----:B------:R-:W-:Y:S02]  /*2da0*/  UIMAD UR45, UR6, UR10, UR45 ;  /* 0x0000000a062d72a4 */ /* 0x000fe4000f8e022d */
[----:B------:R-:W-:-:S12]  /*2db0*/  UIMAD UR53, UR4, UR12, UR53 ;  /* 0x0000000c043572a4 */ /* 0x000fd8000f8e0235 */
.L_x_45:
[----:B------:R-:W-:Y:S01]  /*2dc0*/  VIADD R11, R11, 0x1 ;  /* 0x000000010b0b7836 */ /* 0x000fe20000000000 */
[----:B------:R-:W-:Y:S02]  /*2dd0*/  R2UR UR5, R59 ;  /* 0x000000003b0572ca */ /* 0x000fe400000e0000 */
[----:B------:R-:W-:Y:S02]  /*2de0*/  R2UR UR4, R58 ;  /* 0x000000003a0472ca */ /* 0x000fe400000e0000 */
[C---:B------:R-:W-:Y:S02]  /*2df0*/  ISETP.NE.AND P0, PT, R11.reuse, 0x2, PT ;  /* 0x000000020b00780c */ /* 0x040fe40003f05270 */
[----:B------:R-:W-:Y:S02]  /*2e00*/  PLOP3.LUT P2, PT, PT, PT, PT, 0x80, 0x8 ;  /* 0x000000000008781c */ /* 0x000fe40003f4f070 */
[----:B-1----:R-:W-:Y:S02]  /*2e10*/  SEL R0, RZ, 0x1, P0 ;  /* 0x00000001ff007807 */ /* 0x002fe40000000000 */
[----:B------:R-:W-:-:S02]  /*2e20*/  SEL R11, R11, RZ, P0 ;  /* 0x000000ff0b0b7207 */ /* 0x000fc40000000000 */
[----:B------:R-:W-:Y:S01]  /*2e30*/  LOP3.LUT R10, R10, R0, RZ, 0x3c, !PT ;  /* 0x000000000a0a7212 */ /* 0x000fe200078e3cff */
[----:B------:R-:W-:Y:S02]  /*2e40*/  UIADD3 UR24, UPT, UPT, UR53, UR5, URZ ;  /* 0x0000000535187290 */ /* 0x000fe4000fffe0ff */
[----:B------:R-:W-:Y:S01]  /*2e50*/  UIADD3 UR20, UPT, UPT, UR45, UR4, URZ ;  /* 0x000000042d147290 */ /* 0x000fe2000fffe0ff */
[----:B------:R-:W-:Y:S11]  /*2e60*/  BRA.U UP1, `(.L_x_46) ;  /* 0xffffffe901ec7547 */ /* 0x000ff6000b83ffff */
[----:B------:R-:W-:Y:S01]  /*2e70*/  UIADD3 UR22, UPT, UPT, UR22, 0x18, URZ ;  /* 0x0000001816167890 */ /* 0x000fe2000fffe0ff */
[----:B------:R-:W-:-:S03]  /*2e80*/  SHF.L.U32 R2, R12, 0x1f, RZ ;  /* 0x0000001f0c027819 */ /* 0x000fc600000006ff */
[----:B------:R-:W-:-:S09]  /*2e90*/  ULEA UR4, UR23, UR22, 0x3 ;  /* 0x0000001617047291 */ /* 0x000fd2000f8e18ff */
[----:B------:R-:W1:Y:S02]  /*2ea0*/  SYNCS.PHASECHK.TRANS64.TRYWAIT P0, [UR4], R2 ;  /* 0x00000002ff0075a7 */ /* 0x000e640008001104 */
[----:B-1----:R-:W-:Y:S05]  /*2eb0*/  @!P0 BRA `(.L_x_47) ;  /* 0x0000006c00908947 */ /* 0x002fea0003800000 */
.L_x_157:
[----:B------:R-:W-:-:S04]  /*2ec0*/  UIADD3 UR4, UPT, UPT, UR23, 0x1, URZ ;  /* 0x0000000117047890 */ /* 0x000fc8000fffe0ff */
[----:B------:R-:W-:-:S04]  /*2ed0*/  UISETP.NE.AND UP0, UPT, UR4, 0x3, UPT ;  /* 0x000000030400788c */ /* 0x000fc8000bf05270 */
[----:B------:R-:W-:Y:S02]  /*2ee0*/  USEL UR6, URZ, 0x1, UP0 ;  /* 0x00000001ff067887 */ /* 0x000fe40008000000 */
[----:B------:R-:W-:-:S04]  /*2ef0*/  USEL UR4, UR4, URZ, UP0 ;  /* 0x000000ff04047287 */ /* 0x000fc80008000000 */
[----:B------:R-:W-:Y:S01]  /*2f00*/  ULEA UR5, UR4, UR22, 0x3 ;  /* 0x0000001604057291 */ /* 0x000fe2000f8e18ff */
[----:B------:R-:W-:-:S04]  /*2f10*/  LOP3.LUT R12, R12, UR6, RZ, 0x3c, !PT ;  /* 0x000000060c0c7c12 */ /* 0x000fc8000f8e3cff */
[----:B-1----:R-:W-:-:S04]  /*2f20*/  SHF.L.U32 R2, R12, 0x1f, RZ ;  /* 0x0000001f0c027819 */ /* 0x002fc800000006ff */
[----:B------:R-:W1:Y:S02]  /*2f30*/  SYNCS.PHASECHK.TRANS64.TRYWAIT P0, [UR5], R2 ;  /* 0x00000002ff0075a7 */ /* 0x000e640008001105 */
[----:B-1----:R-:W-:Y:S05]  /*2f40*/  @!P0 BRA `(.L_x_48) ;  /* 0x0000006c00848947 */ /* 0x002fea0003800000 */
.L_x_159:
[----:B------:R-:W-:-:S04]  /*2f50*/  UIADD3 UR4, UPT, UPT, UR4, 0x1, URZ ;  /* 0x0000000104047890 */ /* 0x000fc8000fffe0ff */
[----:B------:R-:W-:-:S04]  /*2f60*/  UISETP.NE.AND UP0, UPT, UR4, 0x3, UPT ;  /* 0x000000030400788c */ /* 0x000fc8000bf05270 */
[----:B------:R-:W-:Y:S02]  /*2f70*/  USEL UR5, URZ, 0x1, UP0 ;  /* 0x00000001ff057887 */ /* 0x000fe40008000000 */
[----:B------:R-:W-:-:S04]  /*2f80*/  USEL UR4, UR4, URZ, UP0 ;  /* 0x000000ff04047287 */ /* 0x000fc80008000000 */
[----:B------:R-:W-:Y:S01]  /*2f90*/  ULEA UR4, UR4, UR22, 0x3 ;  /* 0x0000001604047291 */ /* 0x000fe2000f8e18ff */
[----:B-1----:R-:W-:-:S04]  /*2fa0*/  LOP3.LUT R2, R12, UR5, RZ, 0x3c, !PT ;  /* 0x000000050c027c12 */ /* 0x002fc8000f8e3cff */
[----:B------:R-:W-:Y:S01]  /*2fb0*/  SHF.L.U32 R2, R2, 0x1f, RZ ;  /* 0x0000001f02027819 */ /* 0x000fe200000006ff */
[----:B------:R-:W-:-:S07]  /*2fc0*/  IMAD.U32 R0, RZ, RZ, UR4 ;  /* 0x00000004ff007e24 */ /* 0x000fce000f8e00ff */
.L_x_49:
[----:B-1----:R1:W2:Y:S02]  /*2fd0*/  SYNCS.PHASECHK.TRANS64.TRYWAIT P0, [R0+URZ], R2 ;  /* 0x00000002000075a7 */ /* 0x0022a400080011ff */
[----:B--2---:R-:W-:Y:S05]  /*2fe0*/  @!P0 NANOSLEEP.SYNCS 0x989680 ;  /* 0x009896800000895d */ /* 0x004fea0003900000 */
[----:B------:R-:W2:Y:S02]  /*2ff0*/  @!P0 SYNCS.PHASECHK.TRANS64 P0, [R0+URZ], R2 ;  /* 0x00000002000085a7 */ /* 0x000ea400080010ff */
[----:B--2---:R-:W-:Y:S05]  /*3000*/  @P0 EXIT ;  /* 0x000000000000094d */ /* 0x004fea0003800000 */
[----:B------:R-:W-:Y:S05]  /*3010*/  BRA `(.L_x_49) ;  /* 0xfffffffc00ec7947 */ /* 0x000fea000383ffff */
.L_x_22:
[----:B------:R-:W-:-:S04]  /*3020*/  UISETP.NE.AND UP0, UPT, UR61, URZ, UPT ;  /* 0x000000ff3d00728c */ /* 0x000fc8000bf05270 */
[----:B------:R-:W-:-:S09]  /*3030*/  UISETP.NE.OR UP0, UPT, UR21, 0x1, UP0 ;  /* 0x000000011500788c */ /* 0x000fd20008705670 */
[----:B------:R-:W-:Y:S05]  /*3040*/  BRA.U UP0, `(.L_x_50) ;  /* 0x00000005004c7547 */ /* 0x000fea000b800000 */
[----:B------:R-:W-:Y:S01]  /*3050*/  HFMA2 R3, -RZ, RZ, 0, 0 ;  /* 0x00000000ff037431 */ /* 0x000fe200000001ff */
[----:B------:R-:W-:Y:S01]  /*3060*/  ISETP.GE.U32.AND P2, PT, R5, 0x8, PT ;  /* 0x000000080500780c */ /* 0x000fe20003f46070 */
[----:B------:R-:W-:Y:S01]  /*3070*/  IMAD.MOV.U32 R12, RZ, RZ, 0x1 ;  /* 0x00000001ff0c7424 */ /* 0x000fe200078e00ff */
[----:B------:R-:W-:Y:S01]  /*3080*/  CS2R R6, SRZ ;  /* 0x0000000000067805 */ /* 0x000fe2000001ff00 */
[----:B------:R-:W-:Y:S01]  /*3090*/  IMAD.MOV.U32 R4, RZ, RZ, RZ ;  /* 0x000000ffff047224 */ /* 0x000fe200078e00ff */
[----:B------:R-:W-:Y:S01]  /*30a0*/  UMOV UR6, 0x400 ;  /* 0x0000040000067882 */ /* 0x000fe20000000000 */
[----:B------:R-:W-:Y:S01]  /*30b0*/  UMOV UR5, URZ ;  /* 0x000000ff00057c82 */ /* 0x000fe20008000000 */
[----:B------:R-:W-:-:S12]  /*30c0*/  ULEA UR6, UR61, UR6, 0x18 ;  /* 0x000000063d067291 */ /* 0x000fd8000f8ec0ff */
.L_x_54:
[----:B------:R-:W-:Y:S02]  /*30d0*/  LEA R0, R3, UR6, 0x3 ;  /* 0x0000000603007c11 */ /* 0x000fe4000f8e18ff */
[----:B------:R-:W-:-:S03]  /*30e0*/  SHF.L.U32 R8, R4, 0x1f, RZ ;  /* 0x0000001f04087819 */ /* 0x000fc600000006ff */
[----:B------:R-:W-:Y:S01]  /*30f0*/  VIADD R9, R0, 0xf0 ;  /* 0x000000f000097836 */ /* 0x000fe20000000000 */
[----:B------:R-:W2:Y:S02]  /*3100*/  SYNCS.PHASECHK.TRANS64.TRYWAIT P0, [R0+URZ+0xe0], R8 ;  /* 0x0000e008000075a7 */ /* 0x000ea400080011ff */
[----:B--2---:R-:W-:Y:S05]  /*3110*/  @!P0 BRA `(.L_x_51) ;  /* 0x0000006c00288947 */ /* 0x004fea0003800000 */
.L_x_160:
[----:B------:R-:W-:Y:S01]  /*3120*/  ULEA UR4, UR5, UR6, 0x3 ;  /* 0x0000000605047291 */ /* 0x000fe2000f8e18ff */
[----:B--2---:R-:W-:Y:S01]  /*3130*/  PRMT R0, RZ, 0x654, R9 ;  /* 0x00000654ff007816 */ /* 0x004fe20000000009 */
[----:B------:R-:W-:Y:S01]  /*3140*/  @!P2 IMAD.MOV.U32 R8, RZ, RZ, 0x10 ;  /* 0x00000010ff08a424 */ /* 0x000fe200078e00ff */
[----:B------:R-:W-:Y:S01]  /*3150*/  SHF.L.U32 R9, R12, 0x1f, RZ ;  /* 0x0000001f0c097819 */ /* 0x000fe200000006ff */
[----:B------:R-:W-:Y:S01]  /*3160*/  UIADD3 UR7, UPT, UPT, UR4, 0x80, URZ ;  /* 0x0000008004077890 */ /* 0x000fe2000fffe0ff */
[----:B------:R2:W-:Y:S05]  /*3170*/  SYNCS.ARRIVE.TRANS64.RED.A1T0 RZ, [R0+URZ], RZ ;  /* 0x000000ff00ff79a7 */ /* 0x0005ea00081004ff */
[----:B------:R-:W-:Y:S01]  /*3180*/  IMAD.U32 R10, RZ, RZ, UR7 ;  /* 0x00000007ff0a7e24 */ /* 0x000fe2000f8e00ff */
[----:B------:R-:W3:Y:S04]  /*3190*/  SYNCS.PHASECHK.TRANS64.TRYWAIT P0, [UR4+0x90], R9 ;  /* 0x00009009ff0075a7 */ /* 0x000ee80008001104 */
[----:B------:R-:W-:Y:S01]  /*31a0*/  PRMT R10, R5, 0x654, R10 ;  /* 0x00000654050a7816 */ /* 0x000fe2000000000a */
[----:B--23--:R-:W-:Y:S06]  /*31b0*/  @!P0 BRA `(.L_x_52) ;  /* 0x0000006c00148947 */ /* 0x00cfec0003800000 */
.L_x_162:
[----:B------:R-:W-:Y:S01]  /*31c0*/  ULEA UR8, UR5, UR6, 0x4 ;  /* 0x0000000605087291 */ /* 0x000fe2000f8e20ff */
[----:B------:R-:W-:Y:S01]  /*31d0*/  SEL R2, R10, R2, !P2 ;  /* 0x000000020a027207 */ /* 0x000fe20005000000 */
[----:B------:R-:W-:Y:S01]  /*31e0*/  UIADD3 UR9, UPT, UPT, UR4, 0x80, URZ ;  /* 0x0000008004097890 */ /* 0x000fe2000fffe0ff */
[----:B--2---:R-:W-:Y:S01]  /*31f0*/  LEA R0, R7, UR6, 0x3 ;  /* 0x0000000607007c11 */ /* 0x004fe2000f8e18ff */
[----:B------:R-:W-:Y:S01]  /*3200*/  UIADD3 UR8, UPT, UPT, UR8, 0x110, URZ ;  /* 0x0000011008087890 */ /* 0x000fe2000fffe0ff */
[----:B------:R2:W-:Y:S01]  /*3210*/  @!P2 SYNCS.ARRIVE.TRANS64.RED RZ, [R2+URZ], R8 ;  /* 0x0000000802ffa9a7 */ /* 0x0005e200080004ff */
[----:B------:R-:W-:Y:S01]  /*3220*/  UIADD3 UR4, UPT, UPT, UR5, 0x1, URZ ;  /* 0x0000000105047890 */ /* 0x000fe2000fffe0ff */
[----:B------:R-:W-:-:S03]  /*3230*/  VIADD R3, R3, 0x1 ;  /* 0x0000000103037836 */ /* 0x000fc60000000000 */
[----:B------:R-:W-:Y:S02]  /*3240*/  UISETP.NE.AND UP0, UPT, UR4, 0x2, UPT ;  /* 0x000000020400788c */ /* 0x000fe4000bf05270 */
[----:B------:R-:W-:Y:S01]  /*3250*/  ISETP.NE.AND P0, PT, R3, 0x2, PT ;  /* 0x000000020300780c */ /* 0x000fe20003f05270 */
[----:B------:R-:W-:Y:S06]  /*3260*/  UGETNEXTWORKID.BROADCAST [UR8], [UR9] ;  /* 0x00000000080073ca */ /* 0x000fec0008000100 */
[----:B------:R-:W-:Y:S02]  /*3270*/  USEL UR7, URZ, 0x1, UP0 ;  /* 0x00000001ff077887 */ /* 0x000fe40008000000 */
[----:B------:R-:W-:-:S04]  /*3280*/  USEL UR5, UR4, URZ, UP0 ;  /* 0x000000ff04057287 */ /* 0x000fc80008000000 */
[----:B------:R-:W-:Y:S02]  /*3290*/  LOP3.LUT R12, R12, UR7, RZ, 0x3c, !PT ;  /* 0x000000070c0c7c12 */ /* 0x000fe4000f8e3cff */
[----:B--2---:R-:W-:-:S04]  /*32a0*/  SHF.L.U32 R8, R6, 0x1f, RZ ;  /* 0x0000001f06087819 */ /* 0x004fc800000006ff */
[----:B------:R-:W2:Y:S02]  /*32b0*/  SYNCS.PHASECHK.TRANS64.TRYWAIT P1, [R0+URZ+0x80], R8 ;  /* 0x00008008000075a7 */ /* 0x000ea400080211ff */
[----:B--2---:R-:W-:Y:S05]  /*32c0*/  @!P1 BRA `(.L_x_53) ;  /* 0x0000006800e89947 */ /* 0x004fea0003800000 */
.L_x_163:
[----:B--2---:R-:W-:Y:S01]  /*32d0*/  LEA R8, R7, UR6, 0x4 ;  /* 0x0000000607087c11 */ /* 0x004fe2000f8e20ff */
[----:B------:R-:W-:Y:S01]  /*32e0*/  VIADD R0, R0, 0x90 ;  /* 0x0000009000007836 */ /* 0x000fe20000000000 */
[----:B------:R-:W-:Y:S01]  /*32f0*/  SEL R3, R3, RZ, P0 ;  /* 0x000000ff03037207 */ /* 0x000fe20000000000 */
[----:B------:R-:W-:-:S03]  /*3300*/  VIADD R7, R7, 0x1 ;  /* 0x0000000107077836 */ /* 0x000fc60000000000 */
[----:B------:R-:W2:Y:S01]  /*3310*/  LDS.128 R8, [R8+0x110] ;  /* 0x0001100008087984 */ /* 0x000ea20000000c00 */
[----:B------:R-:W-:Y:S02]  /*3320*/  PRMT R0, RZ, 0x654, R0 ;  /* 0x00000654ff007816 */ /* 0x000fe40000000000 */
[C---:B------:R-:W-:Y:S01]  /*3330*/  ISETP.NE.AND P1, PT, R7.reuse, 0x2, PT ;  /* 0x000000020700780c */ /* 0x040fe20003f25270 */
[----:B------:R-:W-:Y:S01]  /*3340*/  @!PT LDS RZ, [RZ] ;  /* 0x00000000fffff984 */ /* 0x000fe20000000800 */
[----:B------:R-:W-:Y:S01]  /*3350*/  @!PT LDS RZ, [RZ] ;  /* 0x00000000fffff984 */ /* 0x000fe20000000800 */
[----:B------:R-:W-:Y:S01]  /*3360*/  @!PT LDS RZ, [RZ] ;  /* 0x00000000fffff984 */ /* 0x000fe20000000800 */
[----:B------:R-:W-:Y:S01]  /*3370*/  @!PT LDS RZ, [RZ] ;  /* 0x00000000fffff984 */ /* 0x000fe20000000800 */
[----:B------:R3:W-:Y:S06]  /*3380*/  MEMBAR.ALL.CTA ;  /* 0x0000000000007992 */ /* 0x0007ec0000008000 */
[----:B---3--:R-:W3:Y:S01]  /*3390*/  FENCE.VIEW.ASYNC.S ;  /* 0x00000000000073c6 */ /* 0x008ee20000000000 */
[----:B------:R-:W-:Y:S01]  /*33a0*/  SEL R7, R7, RZ, P1 ;  /* 0x000000ff07077207 */ /* 0x000fe20000800000 */
[----:B---3--:R3:W-:Y:S01]  /*33b0*/  SYNCS.ARRIVE.TRANS64.RED.A1T0 RZ, [R0+URZ], RZ ;  /* 0x000000ff00ff79a7 */ /* 0x0087e200081004ff */
[----:B--2---:R-:W-:-:S02]  /*33c0*/  LOP3.LUT P3, RZ, R10, 0x1, RZ, 0xc0, !PT ;  /* 0x000000010aff7812 */ /* 0x004fc4000786c0ff */
[----:B------:R-:W-:-:S04]  /*33d0*/  SEL R8, RZ, 0x1, P1 ;  /* 0x00000001ff087807 */ /* 0x000fc80000800000 */
[----:B------:R-:W-:Y:S02]  /*33e0*/  LOP3.LUT R6, R6, R8, RZ, 0x3c, !PT ;  /* 0x0000000806067212 */ /* 0x000fe400078e3cff */
[----:B---3--:R-:W-:-:S04]  /*33f0*/  SEL R0, RZ, 0x1, P0 ;  /* 0x00000001ff007807 */ /* 0x008fc80000000000 */
[----:B------:R-:W-:Y:S01]  /*3400*/  LOP3.LUT R4, R4, R0, RZ, 0x3c, !PT ;  /* 0x0000000004047212 */ /* 0x000fe200078e3cff */
[----:B------:R-:W-:Y:S06]  /*3410*/  @P3 BRA `(.L_x_54) ;  /* 0xfffffffc002c3947 */ /* 0x000fec000383ffff */
[----:B------:R-:W-:Y:S01]  /*3420*/  ULEA UR4, UR5, UR6, 0x3 ;  /* 0x0000000605047291 */ /* 0x000fe2000f8e18ff */
[----:B------:R-:W-:-:S08]  /*3430*/  SHF.L.U32 R2, R12, 0x1f, RZ ;  /* 0x0000001f0c027819 */ /* 0x000fd000000006ff */
[----:B------:R-:W2:Y:S02]  /*3440*/  SYNCS.PHASECHK.TRANS64 P0, [UR4+0x90], R2 ;  /* 0x00009002ff0075a7 */ /* 0x000ea40008001004 */
[----:B--2---:R-:W-:Y:S05]  /*3450*/  @P0 BRA `(.L_x_55) ;  /* 0x0000000000080947 */ /* 0x004fea0003800000 */
[----:B------:R-:W2:Y:S02]  /*3460*/  SYNCS.PHASECHK.TRANS64.TRYWAIT P0, [UR4+0x90], R2 ;  /* 0x00009002ff0075a7 */ /* 0x000ea40008001104 */
[----:B--2---:R-:W-:Y:S05]  /*3470*/  @!P0 BRA `(.L_x_56) ;  /* 0x0000006800908947 */ /* 0x004fea0003800000 */
.L_x_55:
[----:B------:R-:W-:-:S04]  /*3480*/  UIADD3 UR7, UPT, UPT, UR5, 0x1, URZ ;  /* 0x0000000105077890 */ /* 0x000fc8000fffe0ff */
[----:B------:R-:W-:-:S04]  /*3490*/  UISETP.NE.AND UP0, UPT, UR7, 0x2, UPT ;  /* 0x000000020700788c */ /* 0x000fc8000bf05270 */
[----:B------:R-:W-:Y:S02]  /*34a0*/  USEL UR8, URZ, 0x1, UP0 ;  /* 0x00000001ff087887 */ /* 0x000fe40008000000 */
[----:B------:R-:W-:-:S04]  /*34b0*/  USEL UR7, UR7, URZ, UP0 ;  /* 0x000000ff07077287 */ /* 0x000fc80008000000 */
[----:B------:R-:W-:Y:S01]  /*34c0*/  ULEA UR7, UR7, UR6, 0x3 ;  /* 0x0000000607077291 */ /* 0x000fe2000f8e18ff */
[----:B--2---:R-:W-:-:S04]  /*34d0*/  LOP3.LUT R2, R12, UR8, RZ, 0x3c, !PT ;  /* 0x000000080c027c12 */ /* 0x004fc8000f8e3cff */
[----:B------:R-:W-:-:S04]  /*34e0*/  SHF.L.U32 R0, R2, 0x1f, RZ ;  /* 0x0000001f02007819 */ /* 0x000fc800000006ff */
[----:B------:R-:W2:Y:S02]  /*34f0*/  SYNCS.PHASECHK.TRANS64 P0, [UR7+0x90], R0 ;  /* 0x00009000ff0075a7 */ /* 0x000ea40008001007 */
[----:B-12---:R-:W-:Y:S05]  /*3500*/  @P0 EXIT ;  /* 0x000000000000094d */ /* 0x006fea0003800000 */
[----:B------:R-:W-:Y:S02]  /*3510*/  SHF.L.U32 R2, R2, 0x1f, RZ ;  /* 0x0000001f02027819 */ /* 0x000fe400000006ff */
[----:B------:R-:W-:-:S07]  /*3520*/  MOV R0, UR7 ;  /* 0x0000000700007c02 */ /* 0x000fce0008000f00 */
.L_x_57:
[----:B-1----:R1:W2:Y:S02]  /*3530*/  SYNCS.PHASECHK.TRANS64.TRYWAIT P0, [R0+URZ+0x90], R2 ;  /* 0x00009002000075a7 */ /* 0x0022a400080011ff */
[----:B--2---:R-:W-:Y:S05]  /*3540*/  @!P0 NANOSLEEP.SYNCS 0x989680 ;  /* 0x009896800000895d */ /* 0x004fea0003900000 */
[----:B------:R-:W2:Y:S02]  /*3550*/  @!P0 SYNCS.PHASECHK.TRANS64 P0, [R0+URZ+0x90], R2 ;  /* 0x00009002000085a7 */ /* 0x000ea400080010ff */
[----:B--2---:R-:W-:Y:S05]  /*3560*/  @P0 EXIT ;  /* 0x000000000000094d */ /* 0x004fea0003800000 */
[----:B------:R-:W-:Y:S05]  /*3570*/  BRA `(.L_x_57) ;  /* 0xfffffffc00ec7947 */ /* 0x000fea000383ffff */
.L_x_50:
[----:B------:R-:W-:Y:S05]  /*3580*/  BRA.U UP5, `(.L_x_58) ;  /* 0x00000019054c7547 */ /* 0x000fea000b800000 */
[----:B------:R-:W-:Y:S01]  /*3590*/  UMOV UR4, 0x40 ;  /* 0x0000004000047882 */ /* 0x000fe20000000000 */
[----:B------:R-:W-:Y:S01]  /*35a0*/  NOP ;  /* 0x0000000000007918 */ /* 0x000fe20000000000 */
[----:B------:R-:W-:Y:S01]  /*35b0*/  ULEA UR5, UR61, UR4, 0x18 ;  /* 0x000000043d057291 */ /* 0x000fe2000f8ec0ff */
[----:B------:R-:W-:Y:S02]  /*35c0*/  UMOV UR6, 0x400 ;  /* 0x0000040000067882 */ /* 0x000fe40000000000 */
[----:B------:R-:W-:-:S06]  /*35d0*/  ULEA UR6, UR61, UR6, 0x18 ;  /* 0x000000063d067291 */ /* 0x000fcc000f8ec0ff */
[----:B------:R-:W2:Y:S02]  /*35e0*/  LDS.U8 R5, [UR5+0x1c] ;  /* 0x00001c05ff057984 */ /* 0x000ea40008000000 */
[----:B--2---:R-:W-:-:S13]  /*35f0*/  ISETP.NE.AND P0, PT, R5, RZ, PT ;  /* 0x000000ff0500720c */ /* 0x004fda0003f05270 */
[----:B------:R-:W-:Y:S05]  /*3600*/  @P0 BRA `(.L_x_59) ;  /* 0x0000000400180947 */ /* 0x000fea0003800000 */
[----:B------:R-:W-:Y:S01]  /*3610*/  R2UR UR4, R2 ;  /* 0x00000000020472ca */ /* 0x000fe200000e0000 */
[----:B------:R-:W-:-:S12]  /*3620*/  UIADD3 UR7, UPT, UPT, UR5, 0x8, URZ ;  /* 0x0000000805077890 */ /* 0x000fd8000fffe0ff */
[----:B------:R-:W-:-:S09]  /*3630*/  UISETP.NE.U32.AND UP1, UPT, UR4, 0x1, UPT ;  /* 0x000000010400788c */ /* 0x000fd2000bf25070 */
[----:B------:R-:W-:Y:S05]  /*3640*/  BRA.U !UP1, `(.L_x_60) ;  /* 0x0000000109a47547 */ /* 0x000fea000b800000 */
[----:B------:R-:W-:Y:S01]  /*3650*/  ELECT P0, URZ, PT ;  /* 0x0000000000ff782f */ /* 0x000fe20003800000 */
[----:B------:R-:W-:-:S12]  /*3660*/  BSSY B0, `(.L_x_60) ;  /* 0x0000027000007945 */ /* 0x000fd80003800000 */
[----:B------:R-:W-:Y:S05]  /*3670*/  @!P0 BRA `(.L_x_61) ;  /* 0x0000000000948947 */ /* 0x000fea0003800000 */
[----:B------:R-:W-:-:S05]  /*3680*/  UMOV UR4, 0x10 ;  /* 0x0000001000047882 */ /* 0x000fca0000000000 */
[----:B------:R-:W-:Y:S04]  /*3690*/  DEPBAR.LE SB2, 0x36 ;  /* 0x0000ad800000791a */ /* 0x000fe80000000000 */
[----:B------:R-:W2:Y:S02]  /*36a0*/  UTCATOMSWS.2CTA.FIND_AND_SET.ALIGN UP0, UR4, UR4 ;  /* 0x00000004000475e3 */ /* 0x000ea40008200800 */
[----:B--2---:R-:W-:Y:S01]  /*36b0*/  MOV R12, UR4 ;  /* 0x00000004000c7c02 */ /* 0x004fe20008000f00 */
[----:B------:R-:W-:Y:S06]  /*36c0*/  BRA.U UP0, `(.L_x_62) ;  /* 0x0000000100187547 */ /* 0x000fec000b800000 */
.L_x_63:
[----:B------:R-:W-:Y:S05]  /*36d0*/  NANOSLEEP 0x64 ;  /* 0x000000640000795d */ /* 0x000fea0003800000 */
[----:B------:R-:W-:-:S05]  /*36e0*/  UMOV UR4, 0x10 ;  /* 0x0000001000047882 */ /* 0x000fca0000000000 */
[----:B------:R-:W-:Y:S04]  /*36f0*/  DEPBAR.LE SB2, 0x36 ;  /* 0x0000ad800000791a */ /* 0x000fe80000000000 */
[----:B------:R-:W2:Y:S02]  /*3700*/  UTCATOMSWS.2CTA.FIND_AND_SET.ALIGN UP0, UR4, UR4 ;  /* 0x00000004000475e3 */ /* 0x000ea40008200800 */
[----:B--2---:R-:W-:Y:S01]  /*3710*/  MOV R12, UR4 ;  /* 0x00000004000c7c02 */ /* 0x004fe20008000f00 */
[----:B------:R-:W-:Y:S05]  /*3720*/  BRA.U !UP0, `(.L_x_63) ;  /* 0xfffffffd08e87547 */ /* 0x000fea000b83ffff */
.L_x_62:
[----:B------:R-:W2:Y:S01]  /*3730*/  LDS R8, [UR5+0x10] ;  /* 0x00001005ff087984 */ /* 0x000ea20008000800 */
[----:B------:R-:W-:Y:S01]  /*3740*/  R2UR UR4, R0 ;  /* 0x00000000000472ca */ /* 0x000fe200000e0000 */
[----:B------:R-:W-:-:S04]  /*3750*/  IMAD.U32 R5, RZ, RZ, UR6 ;  /* 0x00000006ff057e24 */ /* 0x000fc8000f8e00ff */
[----:B------:R-:W-:-:S08]  /*3760*/  VIADD R5, R5, 0x130 ;  /* 0x0000013005057836 */ /* 0x000fd00000000000 */
[----:B------:R-:W-:Y:S02]  /*3770*/  MOV R6, UR4 ;  /* 0x0000000400067c02 */ /* 0x000fe40008000f00 */
[----:B--2---:R-:W-:-:S04]  /*3780*/  SHF.L.U32 R8, R8, 0x1f, RZ ;  /* 0x0000001f08087819 */ /* 0x004fc800000006ff */
[----:B------:R-:W2:Y:S02]  /*3790*/  SYNCS.PHASECHK.TRANS64.TRYWAIT P0, [UR5+0x8], R8 ;  /* 0x00000808ff0075a7 */ /* 0x000ea40008001105 */
[----:B--2---:R-:W-:Y:S05]  /*37a0*/  @P0 BRA `(.L_x_64) ;  /* 0x0000000000080947 */ /* 0x004fea0003800000 */
[----:B------:R-:W2:Y:S02]  /*37b0*/  SYNCS.PHASECHK.TRANS64.TRYWAIT P0, [UR5+0x8], R8 ;  /* 0x00000808ff0075a7 */ /* 0x000ea40008001105 */
[----:B--2---:R-:W-:Y:S05]  /*37c0*/  @!P0 BRA `(.L_x_65) ;  /* 0x0000006400d48947 */ /* 0x004fea0003800000 */
.L_x_64:
[----:B------:R-:W-:Y:S01]  /*37d0*/  R2UR UR4, R0 ;  /* 0x00000000000472ca */ /* 0x000fe200000e0000 */
[----:B------:R-:W-:Y:S01]  /*37e0*/  IMAD.MOV.U32 R10, RZ, RZ, 0xffff ;  /* 0x0000ffffff0a7424 */ /* 0x000fe200078e00ff */
[----:B------:R-:W-:Y:S01]  /*37f0*/  PRMT R6, R6, 0x654, R5 ;  /* 0x0000065406067816 */ /* 0x000fe20000000005 */
[----:B------:R-:W-:Y:S02]  /*3800*/  HFMA2 R5, -RZ, RZ, 0, 5.9604644775390625e-08 ;  /* 0x00000001ff057431 */ /* 0x000fe400000001ff */
[----:B--2---:R-:W-:Y:S02]  /*3810*/  IMAD.MOV.U32 R8, RZ, RZ, 0x4 ;  /* 0x00000004ff087424 */ /* 0x004fe400078e00ff */
[----:B------:R-:W-:Y:S01]  /*3820*/  IMAD.SHL.U32 R11, R12, 0x20, RZ ;  /* 0x000000200c0b7824 */ /* 0x000fe200078e00ff */
[----:B------:R-:W-:-:S05]  /*3830*/  SHF.L.U32 R10, R10, R12, RZ ;  /* 0x0000000c0a0a7219 */ /* 0x000fca00000006ff */
[----:B------:R-:W-:Y:S01]  /*3840*/  UPRMT UR4, UR4, 0x654, UR7 ;  /* 0x0000065404047896 */ /* 0x000fe20008000007 */
[----:B------:R-:W-:-:S05]  /*3850*/  SHF.L.U32 R9, R5, R12, RZ ;  /* 0x0000000c05097219 */ /* 0x000fca00000006ff */
[----:B------:R-:W-:-:S03]  /*3860*/  MOV R7, UR4 ;  /* 0x0000000400077c02 */ /* 0x000fc60008000f00 */
[----:B------:R2:W-:Y:S01]  /*3870*/  SYNCS.ARRIVE.TRANS64.RED RZ, [UR4], R8 ;  /* 0x00000008ffff79a7 */ /* 0x0005e20008000404 */
[----:B------:R2:W-:Y:S04]  /*3880*/  STS [UR6+0x130], R11 ;  /* 0x0001300bff007988 */ /* 0x0005e80008000806 */
[----:B------:R2:W-:Y:S04]  /*3890*/  STAS [R6.64], R12 ;  /* 0x0000000c06007dbd */ /* 0x0005e8000c0008ff */
[----:B------:R2:W-:Y:S04]  /*38a0*/  ATOMS.OR RZ, [UR5+0x14], R10 ;  /* 0x0000140affff798c */ /* 0x0005e8000b000005 */
[----:B------:R2:W-:Y:S04]  /*38b0*/  ATOMS.OR RZ, [UR5+0x18], R9 ;  /* 0x00001809ffff798c */ /* 0x0005e8000b000005 */
[----:B------:R2:W-:Y:S02]  /*38c0*/  ATOMS.XOR RZ, [UR5+0x10], R5 ;  /* 0x00001005ffff798c */ /* 0x0005e4000b800005 */
.L_x_61:
[----:B-1----:R-:W-:Y:S05]  /*38d0*/  BSYNC B0 ;  /* 0x0000000000007941 */ /* 0x002fea0003800000 */
.L_x_60:
[----:B------:R-:W-:Y:S05]  /*38e0*/  BRA.U UP1, `(.L_x_66) ;  /* 0x0000000101707547 */ /* 0x000fea000b800000 */
[----:B------:R-:W-:-:S03]  /*38f0*/  UMOV UR4, 0xffffffff ;  /* 0xffffffff00047882 */ /* 0x000fc60000000000 */
[----:B------:R-:W-:Y:S05]  /*3900*/  BRA.DIV UR4, `(.L_x_67) ;  /* 0x00000066049c7947 */ /* 0x000fea000b800000 */
[----:B------:R-:W-:-:S13]  /*3910*/  ELECT P0, URZ, PT ;  /* 0x0000000000ff782f */ /* 0x000fda0003800000 */
.L_x_167:
[----:B------:R-:W-:Y:S05]  /*3920*/  @!P0 BRA `(.L_x_66) ;  /* 0x0000000000608947 */ /* 0x000fea0003800000 */
[----:B--2---:R-:W2:Y:S02]  /*3930*/  LDS R6, [UR5+0x10] ;  /* 0x00001005ff067984 */ /* 0x004ea40008000800 */
[----:B--2---:R-:W-:-:S04]  /*3940*/  SHF.L.U32 R6, R6, 0x1f, RZ ;  /* 0x0000001f06067819 */ /* 0x004fc800000006ff */
[----:B------:R-:W2:Y:S02]  /*3950*/  SYNCS.PHASECHK.TRANS64.TRYWAIT P0, [UR5+0x8], R6 ;  /* 0x00000806ff0075a7 */ /* 0x000ea40008001105 */
[----:B--2---:R-:W-:Y:S05]  /*3960*/  @P0 BRA `(.L_x_68) ;  /* 0x0000000000080947 */ /* 0x004fea0003800000 */
[----:B------:R-:W2:Y:S02]  /*3970*/  SYNCS.PHASECHK.TRANS64.TRYWAIT P0, [UR5+0x8], R6 ;  /* 0x00000806ff0075a7 */ /* 0x000ea40008001105 */
[----:B--2---:R-:W-:Y:S05]  /*3980*/  @!P0 BRA `(.L_x_69) ;  /* 0x0000006400a08947 */ /* 0x004fea0003800000 */
.L_x_68:
[----:B------:R-:W3:Y:S01]  /*3990*/  LDS R8, [UR6+0x130] ;  /* 0x00013006ff087984 */ /* 0x000ee20008000800 */
[----:B------:R-:W-:Y:S01]  /*39a0*/  R2UR UR4, R0 ;  /* 0x00000000000472ca */ /* 0x000fe200000e0000 */
[----:B--2---:R-:W-:Y:S02]  /*39b0*/  IMAD.MOV.U32 R6, RZ, RZ, 0xffff ;  /* 0x0000ffffff067424 */ /* 0x004fe400078e00ff */
[----:B------:R-:W-:-:S10]  /*39c0*/  IMAD.MOV.U32 R5, RZ, RZ, 0x1 ;  /* 0x00000001ff057424 */ /* 0x000fd400078e00ff */
[----:B------:R-:W-:Y:S01]  /*39d0*/  UPRMT UR4, UR4, 0x654, UR7 ;  /* 0x0000065404047896 */ /* 0x000fe20008000007 */
[----:B---3--:R-:W-:Y:S01]  /*39e0*/  IMAD.SHL.U32 R7, R8, 0x20, RZ ;  /* 0x0000002008077824 */ /* 0x008fe200078e00ff */
[-C--:B------:R-:W-:Y:S02]  /*39f0*/  SHF.L.U32 R6, R6, R8.reuse, RZ ;  /* 0x0000000806067219 */ /* 0x080fe400000006ff */
[----:B------:R-:W-:Y:S02]  /*3a00*/  SHF.L.U32 R8, R5, R8, RZ ;  /* 0x0000000805087219 */ /* 0x000fe400000006ff */
[----:B------:R3:W-:Y:S04]  /*3a10*/  STS [UR6+0x130], R7 ;  /* 0x00013007ff007988 */ /* 0x0007e80008000806 */
[----:B------:R3:W-:Y:S04]  /*3a20*/  ATOMS.OR RZ, [UR5+0x14], R6 ;  /* 0x00001406ffff798c */ /* 0x0007e8000b000005 */
[----:B------:R3:W-:Y:S01]  /*3a30*/  ATOMS.OR RZ, [UR5+0x18], R8 ;  /* 0x00001808ffff798c */ /* 0x0007e2000b000005 */
[----:B------:R-:W-:Y:S03]  /*3a40*/  SYNCS.ARRIVE.TRANS64.RED.A1T0 RZ, [UR4], RZ ;  /* 0x000000ffffff79a7 */ /* 0x000fe60008100404 */
[----:B------:R3:W-:Y:S01]  /*3a50*/  ATOMS.XOR RZ, [UR5+0x10], R5 ;  /* 0x00001005ffff798c */ /* 0x0007e2000b800005 */
[----:B------:R-:W-:Y:S05]  /*3a60*/  BRA `(.L_x_66) ;  /* 0x0000000000107947 */ /* 0x000fea0003800000 */
.L_x_59:
[----:B------:R-:W-:Y:S02]  /*3a70*/  MOV R5, 0xffffffff ;  /* 0xffffffff00057802 */ /* 0x000fe40000000f00 */
[----:B------:R-:W-:-:S03]  /*3a80*/  MOV R6, 0x3ab0 ;  /* 0x00003ab000067802 */ /* 0x000fc60000000f00 */
[----:B------:R2:W-:Y:S04]  /*3a90*/  STS [UR6+0x130], R5 ;  /* 0x00013005ff007988 */ /* 0x0005e80008000806 */
[----:B-12--5:R-:W-:Y:S05]  /*3aa0*/  CALL.REL.NOINC `($__internal_1_$__cuda_sm10x_tcgen05_guardrail_trap_phase_invalid_during_alloc) ;  /* 0x0000006c00747944 */ /* 0x026fea0003c00000 */
.L_x_66:
[----:B------:R-:W-:Y:S05]  /*3ab0*/  WARPSYNC.ALL ;  /* 0x0000000000007948 */ /* 0x000fea0003800000 */
[----:B------:R-:W4:Y:S01]  /*3ac0*/  S2UR UR4, SR_CgaCtaId ;  /* 0x00000000000479c3 */ /* 0x000f220000008800 */
[----:B------:R-:W-:Y:S01]  /*3ad0*/  UMOV UR62, 0x400 ;  /* 0x00000400003e7882 */ /* 0x000fe20000000000 */
[----:B------:R-:W4:Y:S01]  /*3ae0*/  LDCU UR7, c[0x0][0x38c] ;  /* 0x00007180ff0777ac */ /* 0x000f220008000800 */
[----:B------:R-:W-:Y:S01]  /*3af0*/  LOP3.LUT R3, R3, 0xffff, RZ, 0xc0, !PT ;  /* 0x0000ffff03037812 */ /* 0x000fe200078ec0ff */
[----:B--2---:R-:W-:Y:S01]  /*3b00*/  IMAD.MOV.U32 R11, RZ, RZ, 0x1 ;  /* 0x00000001ff0b7424 */ /* 0x004fe200078e00ff */
[----:B------:R-:W-:Y:S01]  /*3b10*/  R2UR UR5, R2 ;  /* 0x00000000020572ca */ /* 0x000fe200000e0000 */
[----:B------:R-:W-:Y:S01]  /*3b20*/  IMAD.MOV.U32 R10, RZ, RZ, RZ ;  /* 0x000000ffff0a7224 */ /* 0x000fe200078e00ff */
[----:B------:R-:W-:-:S02]  /*3b30*/  LOP3.LUT R4, R4, 0xffff, RZ, 0xc0, !PT ;  /* 0x0000ffff04047812 */ /* 0x000fc400078ec0ff */
[----:B---3--:R-:W-:Y:S01]  /*3b40*/  CS2R R8, SRZ ;  /* 0x0000000000087805 */ /* 0x008fe2000001ff00 */
[----:B------:R-:W-:Y:S01]  /*3b50*/  UMOV UR9, URZ ;  /* 0x000000ff00097c82 */ /* 0x000fe20008000000 */
[----:B-1----:R-:W-:Y:S01]  /*3b60*/  UMOV UR60, URZ ;  /* 0x000000ff003c7c82 */ /* 0x002fe20008000000 */
[----:B------:R-:W-:Y:S01]  /*3b70*/  R2UR UR65, R4 ;  /* 0x00000000044172ca */ /* 0x000fe200000e0000 */
[----:B------:R-:W-:Y:S01]  /*3b80*/  UMOV UR76, 0x0 ;  /* 0x00000000004c7882 */ /* 0x000fe20000000000 */
[----:B------:R-:W-:Y:S01]  /*3b90*/  UMOV UR77, 0x8200910 ;  /* 0x08200910004d7882 */ /* 0x000fe20000000000 */
[----:B------:R-:W-:Y:S01]  /*3ba0*/  UMOV UR74, 0x0 ;  /* 0x00000000004a7882 */ /* 0x000fe20000000000 */
[----:B------:R-:W-:Y:S01]  /*3bb0*/  UMOV UR75, 0x8200910 ;  /* 0x08200910004b7882 */ /* 0x000fe20000000000 */
[----:B------:R-:W-:Y:S01]  /*3bc0*/  UMOV UR72, 0x0 ;  /* 0x0000000000487882 */ /* 0x000fe20000000000 */
[----:B------:R-:W-:Y:S01]  /*3bd0*/  UMOV UR73, 0x8200910 ;  /* 0x0820091000497882 */ /* 0x000fe20000000000 */
[----:B------:R-:W-:-:S02]  /*3be0*/  UISETP.NE.AND UP3, UPT, UR5, URZ, UPT ;  /* 0x000000ff0500728c */ /* 0x000fc4000bf65270 */
[----:B----4-:R-:W-:Y:S01]  /*3bf0*/  UIADD3 UR7, UPT, UPT, UR7, 0x7f, URZ ;  /* 0x0000007f07077890 */ /* 0x010fe2000fffe0ff */
[----:B------:R-:W-:Y:S01]  /*3c00*/  UMOV UR70, 0x0 ;  /* 0x0000000000467882 */ /* 0x000fe20000000000 */
[----:B------:R-:W-:Y:S01]  /*3c10*/  UMOV UR71, 0x8200910 ;  /* 0x0820091000477882 */ /* 0x000fe20000000000 */
[----:B------:R-:W-:Y:S01]  /*3c20*/  ULEA UR62, UR4, UR62, 0x18 ;  /* 0x0000003e043e7291 */ /* 0x000fe2000f8ec0ff */
[----:B------:R-:W-:Y:S02]  /*3c30*/  UMOV UR68, 0x0 ;  /* 0x0000000000447882 */ /* 0x000fe40000000000 */
[----:B------:R-:W-:Y:S01]  /*3c40*/  UMOV UR4, URZ ;  /* 0x000000ff00047c82 */ /* 0x000fe20008000000 */
[----:B------:R-:W-:Y:S01]  /*3c50*/  UIADD3 UR6, UPT, UPT, UR62, 0x8400, URZ ;  /* 0x000084003e067890 */ /* 0x000fe2000fffe0ff */
[----:B------:R-:W-:Y:S01]  /*3c60*/  IMAD.U32 R14, RZ, RZ, UR4 ;  /* 0x00000004ff0e7e24 */ /* 0x000fe2000f8e00ff */
[----:B------:R-:W-:Y:S02]  /*3c70*/  USHF.R.S32.HI UR4, URZ, 0x1f, UR7 ;  /* 0x0000001fff047899 */ /* 0x000fe40008011407 */
[----:B------:R-:W-:-:S02]  /*3c80*/  UIADD3 UR5, UPT, UPT, UR62, 0x20400, URZ ;  /* 0x000204003e057890 */ /* 0x000fc4000fffe0ff */
[----:B------:R-:W-:Y:S02]  /*3c90*/  ULEA.HI UR4, UR4, UR7, URZ, 0x7 ;  /* 0x0000000704047291 */ /* 0x000fe4000f8f38ff */
[----:B------:R-:W-:Y:S02]  /*3ca0*/  USHF.R.U32.HI UR6, URZ, 0x4, UR6 ;  /* 0x00000004ff067899 */ /* 0x000fe40008011606 */
[----:B------:R-:W-:Y:S02]  /*3cb0*/  USHF.R.S32.HI UR8, URZ, 0x7, UR4 ;  /* 0x00000007ff087899 */ /* 0x000fe40008011404 */
[----:B------:R-:W-:Y:S01]  /*3cc0*/  USHF.R.U32.HI UR5, URZ, 0x4, UR5 ;  /* 0x00000004ff057899 */ /* 0x000fe20008011605 */
[----:B------:R-:W-:Y:S01]  /*3cd0*/  R2UR UR4, R3 ;  /* 0x00000000030472ca */ /* 0x000fe200000e0000 */
[----:B------:R-:W-:Y:S02]  /*3ce0*/  UISETP.LT.AND UP0, UPT, UR8, 0x1, UPT ;  /* 0x000000010800788c */ /* 0x000fe4000bf01270 */
[----:B------:R-:W-:Y:S01]  /*3cf0*/  ULOP3.LUT UR6, UR6, 0x3fff, URZ, 0xc0, !UPT ;  /* 0x00003fff06067892 */ /* 0x000fe2000f8ec0ff */
[----:B------:R-:W-:Y:S01]  /*3d00*/  IMAD.U32 R12, RZ, RZ, UR8 ;  /* 0x00000008ff0c7e24 */ /* 0x000fe2000f8e00ff */
[----:B------:R-:W-:-:S02]  /*3d10*/  ULOP3.LUT UR67, UR5, 0x3fff, URZ, 0xc0, !UPT ;  /* 0x00003fff05437892 */ /* 0x000fc4000f8ec0ff */
[----:B------:R-:W-:Y:S02]  /*3d20*/  ULOP3.LUT UR66, UR6, 0x10000, URZ, 0xfc, !UPT ;  /* 0x0001000006427892 */ /* 0x000fe4000f8efcff */
[----:B------:R-:W-:Y:S01]  /*3d30*/  ULOP3.LUT UR67, UR67, 0x10000, URZ, 0xfc, !UPT ;  /* 0x0001000043437892 */ /* 0x000fe2000f8efcff */
[----:B------:R-:W-:-:S03]  /*3d40*/  UMOV UR69, 0x8200910 ;  /* 0x0820091000457882 */ /* 0x000fc60000000000 */
[----:B------:R-:W-:Y:S01]  /*3d50*/  IMAD.U32 R13, RZ, RZ, UR4 ;  /* 0x00000004ff0d7e24 */ /* 0x000fe2000f8e00ff */
[----:B------:R-:W-:Y:S01]  /*3d60*/  NOP ;  /* 0x0000000000007918 */ /* 0x000fe20000000000 */
[----:B------:R-:W-:Y:S06]  /*3d70*/  BAR.ARV 0x6, 0xa0 ;  /* 0x0182800000007b1d */ /* 0x000fec0000002000 */
[----:B------:R-:W1:Y:S02]  /*3d80*/  LDS R5, [UR62+0x130] ;  /* 0x0001303eff057984 */ /* 0x000e640008000800 */
[----:B-1----:R-:W-:-:S13]  /*3d90*/  R2UR UR4, R5 ;  /* 0x00000000050472ca */ /* 0x002fda00000e0000 */
[----:B------:R-:W-:Y:S01]  /*3da0*/  IMAD.U32 R16, RZ, RZ, UR4 ;  /* 0x00000004ff107e24 */ /* 0x000fe2000f8e00ff */
[----:B------:R-:W-:-:S06]  /*3db0*/  USEL UR4, UR8, 0x1, !UP0 ;  /* 0x0000000108047887 */ /* 0x000fcc000c000000 */
[----:B------:R-:W-:-:S07]  /*3dc0*/  IMAD.U32 R15, RZ, RZ, UR4 ;  /* 0x00000004ff0f7e24 */ /* 0x000fce000f8e00ff */
.L_x_77:
[C---:B------:R-:W-:Y:S02]  /*3dd0*/  LEA R3, R10.reuse, UR62, 0x3 ;  /* 0x0000003e0a037c11 */ /* 0x040fe4000f8e18ff */
[----:B------:R-:W-:Y:S02]  /*3de0*/  SHF.L.U32 R4, R9, 0x1f, RZ ;  /* 0x0000001f09047819 */ /* 0x000fe400000006ff */
[----:B------:R-:W-:Y:S02]  /*3df0*/  LEA R5, R10, UR62, 0x4 ;  /* 0x0000003e0a057c11 */ /* 0x000fe4000f8e20ff */
[----:B------:R-:W1:Y:S02]  /*3e00*/  SYNCS.PHASECHK.TRANS64.TRYWAIT P0, [R3+URZ+0x80], R4 ;  /* 0x00008004030075a7 */ /* 0x000e6400080011ff */
[----:B-1----:R-:W-:Y:S05]  /*3e10*/  @!P0 BRA `(.L_x_70) ;  /* 0x0000006000948947 */ /* 0x002fea0003800000 */
.L_x_168:
[----:B-1----:R-:W1:Y:S01]  /*3e20*/  LDS.128 R4, [R5+0x110] ;  /* 0x0001100005047984 */ /* 0x002e620000000c00 */
[----:B------:R-:W-:Y:S02]  /*3e30*/  VIADD R3, R3, 0x90 ;  /* 0x0000009003037836 */ /* 0x000fe40000000000 */
[----:B------:R-:W-:Y:S01]  /*3e40*/  VIADD R10, R10, 0x1 ;  /* 0x000000010a0a7836 */ /* 0x000fe20000000000 */
[----:B------:R-:W-:Y:S01]  /*3e50*/  @!PT LDS RZ, [RZ] ;  /* 0x00000000fffff984 */ /* 0x000fe20000000800 */
[----:B------:R-:W-:Y:S01]  /*3e60*/  @!PT LDS RZ, [RZ] ;  /* 0x00000000fffff984 */ /* 0x000fe20000000800 */
[----:B------:R-:W-:Y:S01]  /*3e70*/  @!PT LDS RZ, [RZ] ;  /* 0x00000000fffff984 */ /* 0x000fe20000000800 */
[----:B------:R-:W-:Y:S01]  /*3e80*/  @!PT LDS RZ, [RZ] ;  /* 0x00000000fffff984 */ /* 0x000fe20000000800 */
[----:B------:R2:W-:Y:S06]  /*3e90*/  MEMBAR.ALL.CTA ;  /* 0x0000000000007992 */ /* 0x0005ec0000008000 */
[----:B--2---:R-:W2:Y:S01]  /*3ea0*/  FENCE.VIEW.ASYNC.S ;  /* 0x00000000000073c6 */ /* 0x004ea20000000000 */
[----:B------:R-:W-:-:S04]  /*3eb0*/  PRMT R3, RZ, 0x654, R3 ;  /* 0x00000654ff037816 */ /* 0x000fc80000000003 */
[----:B--2---:R2:W-:Y:S01]  /*3ec0*/  SYNCS.ARRIVE.TRANS64.RED.A1T0 RZ, [R3+URZ], RZ ;  /* 0x000000ff03ff79a7 */ /* 0x0045e200081004ff */
[----:B-1----:R-:W-:Y:S01]  /*3ed0*/  LOP3.LUT P1, RZ, R6, 0x1, RZ, 0xc0, !PT ;  /* 0x0000000106ff7812 */ /* 0x002fe2000782c0ff */
[----:B--2---:R-:W-:-:S12]  /*3ee0*/  BRA.U UP3, `(.L_x_71) ;  /* 0x00000009032c7547 */ /* 0x004fd8000b800000 */
[----:B------:R-:W1:Y:S01]  /*3ef0*/  LDCU UR4, c[0x0][0x38c] ;  /* 0x00007180ff0477ac */ /* 0x000e620008000800 */
[----:B------:R-:W-:Y:S02]  /*3f00*/  R2UR UR5, R14 ;  /* 0x000000000e0572ca */ /* 0x000fe400000e0000 */
[----:B------:R-:W-:Y:S02]  /*3f10*/  PLOP3.LUT P2, PT, PT, PT, PT, 0x80, 0x8 ;  /* 0x000000000008781c */ /* 0x000fe40003f4f070 */
[----:B------:R-:W-:Y:S02]  /*3f20*/  SHF.L.U32 R5, R11, 0x1f, RZ ;  /* 0x0000001f0b057819 */ /* 0x000fe400000006ff */
[----:B------:R-:W-:-:S07]  /*3f30*/  R2UR UR6, R16 ;  /* 0x00000000100672ca */ /* 0x000fce00000e0000 */
[----:B------:R-:W-:Y:S02]  /*3f40*/  ULEA UR7, UR5, UR62, 0x3 ;  /* 0x0000003e05077291 */ /* 0x000fe4000f8e18ff */
[----:B-1----:R-:W-:-:S04]  /*3f50*/  UISETP.GE.AND UP0, UPT, UR4, 0x1, UPT ;  /* 0x000000010400788c */ /* 0x002fc8000bf06270 */
[----:B------:R-:W-:Y:S01]  /*3f60*/  IMAD.U32 R4, RZ, RZ, UR7 ;  /* 0x00000007ff047e24 */ /* 0x000fe2000f8e00ff */
[----:B------:R-:W-:Y:S01]  /*3f70*/  ULEA UR8, UR5, UR6, 0x6 ;  /* 0x0000000605087291 */ /* 0x000fe2000f8e30ff */
[----:B------:R-:W-:-:S05]  /*3f80*/  PLOP3.LUT P0, PT, PT, PT, UP0, 0x80, 0x8 ;  /* 0x000000000008781c */ /* 0x000fca0003f0f008 */
[----:B------:R-:W-:-:S08]  /*3f90*/  @UP0 ULEA UR4, UR9, UR62, 0x3 ;  /* 0x0000003e09040291 */ /* 0x000fd0000f8e18ff */
[----:B------:R-:W-:-:S04]  /*3fa0*/  @P0 SHF.L.U32 R3, R8, 0x1f, RZ ;  /* 0x0000001f08030819 */ /* 0x000fc800000006ff */
[----:B------:R1:W2:Y:S01]  /*3fb0*/  @P0 SYNCS.PHASECHK.TRANS64.TRYWAIT P2, [UR4], R3 ;  /* 0x00000003ff0005a7 */ /* 0x0002a20008041104 */
[----:B------:R-:W3:Y:S02]  /*3fc0*/  SYNCS.PHASECHK.TRANS64.TRYWAIT P0, [UR7+0xc0], R5 ;  /* 0x0000c005ff0075a7 */ /* 0x000ee40008001107 */
[----:B-123--:R-:W-:Y:S05]  /*3fd0*/  @!P0 BRA `(.L_x_72) ;  /* 0x0000006000388947 */ /* 0x00efea0003800000 */
.L_x_170:
[----:B------:R-:W-:Y:S01]  /*3fe0*/  UMOV UR64, UR60 ;  /* 0x0000003c00407c82 */ /* 0x000fe20008000000 */
[----:B------:R-:W-:Y:S05]  /*3ff0*/  BRA.U !UP0, `(.L_x_73) ;  /* 0x0000000508d07547 */ /* 0x000fea000b800000 */
[----:B------:R-:W-:Y:S01]  /*4000*/  R2UR UR4, R15 ;  /* 0x000000000f0472ca */ /* 0x000fe200000e0000 */
[----:B------:R-:W-:Y:S01]  /*4010*/  UPLOP3.LUT UP2, UPT, UPT, UPT, UPT, 0x40, 0x4 ;  /* 0x000000000004789c */ /* 0x000fe20003f4e870 */
[----:B------:R-:W-:Y:S01]  /*4020*/  R2UR UR61, R12 ;  /* 0x000000000c3d72ca */ /* 0x000fe200000e0000 */
[----:B------:R-:W-:-:S10]  /*4030*/  UMOV UR7, UR9 ;  /* 0x0000000900077c82 */ /* 0x000fd40008000000 */
[----:B------:R-:W-:-:S12]  /*4040*/  UIADD3 UR64, UPT, UPT, UR4, UR60, URZ ;  /* 0x0000003c04407290 */ /* 0x000fd8000fffe0ff */
.L_x_76:
[----:B--2---:R-:W-:Y:S01]  /*4050*/  ULEA UR5, UR7, UR62, 0x3 ;  /* 0x0000003e07057291 */ /* 0x004fe2000f8e18ff */
[----:B------:R-:W-:Y:S11]  /*4060*/  @P2 BRA `(.L_x_74) ;  /* 0x00000000000c2947 */ /* 0x000ff60003800000 */
[----:B-1----:R-:W-:Y:S04]  /*4070*/  SHF.L.U32 R5, R8, 0x1f, RZ ;  /* 0x0000001f08057819 */ /* 0x002fe800000006ff */
[----:B------:R-:W1:Y:S02]  /*4080*/  SYNCS.PHASECHK.TRANS64.TRYWAIT P0, [UR5], R5 ;  /* 0x00000005ff0075a7 */ /* 0x000e640008001105 */
[----:B-1----:R-:W-:Y:S05]  /*4090*/  @!P0 BRA `(.L_x_75) ;  /* 0x0000006000248947 */ /* 0x002fea0003800000 */
.L_x_74:
[----:B------:R-:W-:Y:S01]  /*40a0*/  UISETP.NE.AND UP0, UPT, UR61, 0x1, UPT ;  /* 0x000000013d00788c */ /* 0x000fe2000bf05270 */
[----:B------:R-:W-:Y:S01]  /*40b0*/  PLOP3.LUT P2, PT, PT, PT, PT, 0x80, 0x8 ;  /* 0x000000000008781c */ /* 0x000fe20003f4f070 */
[----:B------:R-:W-:Y:S01]  /*40c0*/  UIADD3 UR9, UPT, UPT, UR7, 0x1, URZ ;  /* 0x0000000107097890 */ /* 0x000fe2000fffe0ff */
[----:B------:R-:W-:Y:S01]  /*40d0*/  MOV.SPILL R6, UR65 ;  /* 0x0000004100067c02 */ /* 0x000fe20009000f00 */
[----:B------:R-:W-:Y:S01]  /*40e0*/  UIADD3 UR63, UPT, UPT, UR5, 0x18, URZ ;  /* 0x00000018053f7890 */ /* 0x000fe2000fffe0ff */
[----:B-1----:R-:W-:Y:S01]  /*40f0*/  MOV.SPILL R5, UR64 ;  /* 0x0000004000057c02 */ /* 0x002fe20009000f00 */
[----:B------:R-:W-:Y:S01]  /*4100*/  UISETP.NE.AND UP1, UPT, UR9, 0x3, UPT ;  /* 0x000000030900788c */ /* 0x000fe2000bf25270 */
[----:B------:R-:W-:Y:S01]  /*4110*/  PLOP3.LUT P0, PT, PT, PT, UP0, 0x80, 0x8 ;  /* 0x000000000008781c */ /* 0x000fe20003f0f008 */
[----:B------:R-:W-:Y:S02]  /*4120*/  ULEA UR6, UR7, UR67, 0xb ;  /* 0x0000004307067291 */ /* 0x000fe4000f8e58ff */
[----:B------:R-:W-:Y:S02]  /*4130*/  USEL UR5, URZ, 0x1, UP1 ;  /* 0x00000001ff057887 */ /* 0x000fe40008800000 */
[----:B------:R-:W-:Y:S02]  /*4140*/  USEL UR9, UR9, URZ, UP1 ;  /* 0x000000ff09097287 */ /* 0x000fe40008800000 */
[----:B------:R-:W-:Y:S02]  /*4150*/  ULEA UR4, UR7, UR66, 0xb ;  /* 0x0000004207047291 */ /* 0x000fe4000f8e58ff */
[----:B------:R-:W-:Y:S01]  /*4160*/  @UP0 ULEA UR7, UR9, UR62, 0x3 ;  /* 0x0000003e09070291 */ /* 0x000fe2000f8e18ff */
[----:B------:R-:W-:Y:S01]  /*4170*/  LOP3.LUT R8, R8, UR5, RZ, 0x3c, !PT ;  /* 0x0000000508087c12 */ /* 0x000fe2000f8e3cff */
[----:B------:R-:W-:Y:S02]  /*4180*/  UIADD3 UR20, UPT, UPT, UR6, 0x2, URZ ;  /* 0x0000000206147890 */ /* 0x000fe4000fffe0ff */
[----:B------:R-:W-:Y:S01]  /*4190*/  UIADD3 UR18, UPT, UPT, UR4, 0x2, URZ ;  /* 0x0000000204127890 */ /* 0x000fe2000fffe0ff */
[----:B------:R-:W-:Y:S01]  /*41a0*/  @P0 SHF.L.U32 R3, R8, 0x1f, RZ ;  /* 0x0000001f08030819 */ /* 0x000fe200000006ff */
[----:B------:R-:W-:Y:S02]  /*41b0*/  UIADD3 UR16, UPT, UPT, UR6, 0x4, URZ ;  /* 0x0000000406107890 */ /* 0x000fe4000fffe0ff */
[----:B------:R-:W-:Y:S01]  /*41c0*/  UIADD3 UR10, UPT, UPT, UR4, 0x4, URZ ;  /* 0x00000004040a7890 */ /* 0x000fe2000fffe0ff */
[----:B------:R2:W3:Y:S01]  /*41d0*/  @P0 SYNCS.PHASECHK.TRANS64.TRYWAIT P2, [UR7], R3 ;  /* 0x00000003ff0005a7 */ /* 0x0004e20008041107 */
[----:B------:R-:W-:Y:S02]  /*41e0*/  UIADD3 UR14, UPT, UPT, UR6, 0x6, URZ ;  /* 0x00000006060e7890 */ /* 0x000fe4000fffe0ff */
        /* <DEDUP_REMOVED lines=21> */
[----:B------:R-:W-:Y:S01]  /*4340*/  UIADD3 UR61, UPT, UPT, UR61, -0x1, URZ ;  /* 0xffffffff3d3d7890 */ /* 0x000fe2000fffe0ff */
[----:B------:R-:W-:Y:S01]  /*4350*/  UMOV UR7, 0x40004040 ;  /* 0x4000404000077882 */ /* 0x000fe20000000000 */
[----:B------:R-:W-:Y:S01]  /*4360*/  UMOV UR64, 0x0 ;  /* 0x0000000000407882 */ /* 0x000fe20000000000 */
[----:B------:R-:W-:Y:S01]  /*4370*/  UMOV UR65, 0x8200910 ;  /* 0x0820091000417882 */ /* 0x000fe20000000000 */
[----:B------:R-:W-:Y:S01]  /*4380*/  UMOV UR5, 0x40004040 ;  /* 0x4000404000057882 */ /* 0x000fe20000000000 */
[----:B------:R-:W-:Y:S01]  /*4390*/  UMOV UR21, 0x40004040 ;  /* 0x4000404000157882 */ /* 0x000fe20000000000 */
[----:B------:R1:W-:Y:S01]  /*43a0*/  UTCHMMA.2CTA gdesc[UR4], gdesc[UR6], tmem[UR8], tmem[UR64], idesc[UR65], UP2 ;  /* 0x00ff4006040075ea */ /* 0x0003e20009200008 */
[----:B------:R-:W-:Y:S01]  /*43b0*/  UPLOP3.LUT UP2, UPT, UPT, UPT, UPT, 0x80, 0x8 ;  /* 0x000000000008789c */ /* 0x000fe20003f4f070 */
[----:B------:R-:W-:Y:S01]  /*43c0*/  UMOV UR19, 0x40004040 ;  /* 0x4000404000137882 */ /* 0x000fe20000000000 */
[----:B------:R-:W-:Y:S01]  /*43d0*/  UMOV UR17, 0x40004040 ;  /* 0x4000404000117882 */ /* 0x000fe20000000000 */
[----:B------:R4:W-:Y:S01]  /*43e0*/  UTCHMMA.2CTA gdesc[UR18], gdesc[UR20], tmem[UR8], tmem[UR64], idesc[UR65], UPT ;  /* 0x00ff4014120075ea */ /* 0x0009e2000ba00008 */
        /* <DEDUP_REMOVED lines=19> */
[----:B-1----:R-:W-:Y:S01]  /*4520*/  UMOV UR7, 0x8200910 ;  /* 0x0820091000077882 */ /* 0x002fe20000000000 */
[----:B------:R-:W-:Y:S01]  /*4530*/  UMOV UR35, 0x40004040 ;  /* 0x4000404000237882 */ /* 0x000fe20000000000 */
[----:B------:R-:W-:Y:S01]  /*4540*/  UMOV UR33, 0x40004040 ;  /* 0x4000404000217882 */ /* 0x000fe20000000000 */
[----:B------:R-:W-:Y:S01]  /*4550*/  UMOV UR27, 0x40004040 ;  /* 0x40004040001b7882 */ /* 0x000fe20000000000 */
[----:B------:R-:W-:Y:S01]  /*4560*/  UMOV UR25, 0x40004040 ;  /* 0x4000404000197882 */ /* 0x000fe20000000000 */
[----:B----4-:R-:W-:Y:S02]  /*4570*/  UIADD3 UR20, UPT, UPT, UR4, 0x602, URZ ;  /* 0x0000060204147890 */ /* 0x010fe4000fffe0ff */
[----:B------:R-:W-:Y:S02]  /*4580*/  UIADD3 UR18, UPT, UPT, UR6, 0x604, URZ ;  /* 0x0000060406127890 */ /* 0x000fe4000fffe0ff */
[----:B--2---:R-:W-:Y:S02]  /*4590*/  UIADD3 UR16, UPT, UPT, UR4, 0x604, URZ ;  /* 0x0000060404107890 */ /* 0x004fe4000fffe0ff */
[----:B------:R-:W-:Y:S01]  /*45a0*/  UIADD3 UR10, UPT, UPT, UR6, 0x606, URZ ;  /* 0x00000606060a7890 */ /* 0x000fe2000fffe0ff */
[----:B------:R-:W-:Y:S01]  /*45b0*/  R2UR.FILL UR65, R6 ;  /* 0x00000000064172ca */ /* 0x000fe200004e0000 */
[----:B------:R-:W-:Y:S01]  /*45c0*/  UMOV UR14, 0x0 ;  /* 0x00000000000e7882 */ /* 0x000fe20000000000 */
[----:B------:R-:W-:Y:S01]  /*45d0*/  UMOV UR15, 0x8200910 ;  /* 0x08200910000f7882 */ /* 0x000fe20000000000 */
[----:B------:R-:W-:Y:S01]  /*45e0*/  UMOV UR12, 0x0 ;  /* 0x00000000000c7882 */ /* 0x000fe20000000000 */
[----:B------:R-:W-:Y:S01]  /*45f0*/  UTCHMMA.2CTA gdesc[UR28], gdesc[UR30], tmem[UR8], tmem[UR14], idesc[UR15], UPT ;  /* 0x00ff0e1e1c0075ea */ /* 0x000fe2000ba00008 */
[----:B------:R-:W-:Y:S01]  /*4600*/  UTCHMMA.2CTA gdesc[UR56], gdesc[UR58], tmem[UR8], tmem[UR14], idesc[UR15], UPT ;  /* 0x00ff0e3a380075ea */ /* 0x000fe2000ba00008 */
[----:B------:R-:W-:Y:S01]  /*4610*/  UMOV UR13, 0x8200910 ;  /* 0x08200910000d7882 */ /* 0x000fe20000000000 */
[----:B------:R-:W-:Y:S01]  /*4620*/  UTCHMMA.2CTA gdesc[UR52], gdesc[UR54], tmem[UR8], tmem[UR14], idesc[UR15], UPT ;  /* 0x00ff0e36340075ea */ /* 0x000fe2000ba00008 */
[----:B------:R-:W-:Y:S01]  /*4630*/  UIADD3 UR4, UPT, UPT, UR4, 0x606, URZ ;  /* 0x0000060604047890 */ /* 0x000fe2000fffe0ff */
[----:B------:R-:W-:Y:S01]  /*4640*/  UTCHMMA.2CTA gdesc[UR48], gdesc[UR50], tmem[UR8], tmem[UR12], idesc[UR13], UPT ;  /* 0x00ff0c32300075ea */ /* 0x000fe2000ba00008 */
[----:B------:R-:W-:Y:S01]  /*4650*/  UTCHMMA.2CTA gdesc[UR44], gdesc[UR46], tmem[UR8], tmem[UR12], idesc[UR13], UPT ;  /* 0x00ff0c2e2c0075ea */ /* 0x000fe2000ba00008 */
[----:B------:R-:W-:Y:S01]  /*4660*/  UMOV UR6, 0x0 ;  /* 0x0000000000067882 */ /* 0x000fe20000000000 */
[----:B------:R-:W-:Y:S01]  /*4670*/  UTCHMMA.2CTA gdesc[UR40], gdesc[UR42], tmem[UR8], tmem[UR12], idesc[UR13], UPT ;  /* 0x00ff0c2a280075ea */ /* 0x000fe2000ba00008 */
[----:B------:R1:W-:Y:S01]  /*4680*/  UTCHMMA.2CTA gdesc[UR36], gdesc[UR38], tmem[UR8], tmem[UR6], idesc[UR7], UPT ;  /* 0x00ff0626240075ea */ /* 0x0003e2000ba00008 */
[----:B------:R2:W-:Y:S01]  /*4690*/  UTCHMMA.2CTA gdesc[UR32], gdesc[UR34], tmem[UR8], tmem[UR76], idesc[UR77], UPT ;  /* 0x00ff4c22200075ea */ /* 0x0005e2000ba00008 */
[----:B------:R-:W-:Y:S01]  /*46a0*/  UMOV UR23, 0x40004040 ;  /* 0x4000404000177882 */ /* 0x000fe20000000000 */
[----:B------:R2:W-:Y:S01]  /*46b0*/  UTCHMMA.2CTA gdesc[UR24], gdesc[UR26], tmem[UR8], tmem[UR74], idesc[UR75], UPT ;  /* 0x00ff4a1a180075ea */ /* 0x0005e2000ba00008 */
[----:B------:R-:W-:Y:S01]  /*46c0*/  R2UR.FILL UR64, R5 ;  /* 0x00000000054072ca */ /* 0x000fe200004e0000 */
[----:B------:R2:W-:Y:S01]  /*46d0*/  UTCHMMA.2CTA gdesc[UR20], gdesc[UR22], tmem[UR8], tmem[UR72], idesc[UR73], UPT ;  /* 0x00ff4816140075ea */ /* 0x0005e2000ba00008 */
[----:B------:R2:W-:Y:S01]  /*46e0*/  UTCHMMA.2CTA gdesc[UR16], gdesc[UR18], tmem[UR8], tmem[UR70], idesc[UR71], UPT ;  /* 0x00ff4612100075ea */ /* 0x0005e2000ba00008 */
[----:B------:R2:W-:Y:S01]  /*46f0*/  UTCHMMA.2CTA gdesc[UR4], gdesc[UR10], tmem[UR8], tmem[UR68], idesc[UR69], UPT ;  /* 0x00ff440a040075ea */ /* 0x0005e2000ba00008 */
[----:B------:R2:W-:Y:S09]  /*4700*/  UTCBAR.2CTA.MULTICAST [UR63], URZ, UR65 ;  /* 0x000000ff3f0073e9 */ /* 0x0005f20008200841 */
[----:B------:R-:W-:Y:S01]  /*4710*/  UISETP.NE.AND UP0, UPT, UR60, UR64, UPT ;  /* 0x000000403c00728c */ /* 0x000fe2000bf05270 */
[----:B-1----:R-:W-:Y:S08]  /*4720*/  UMOV UR7, UR9 ;  /* 0x0000000900077c82 */ /* 0x002ff00008000000 */
[----:B---3--:R-:W-:Y:S05]  /*4730*/  BRA.U UP0, `(.L_x_76) ;  /* 0xfffffff900447547 */ /* 0x008fea000b83ffff */
.L_x_73:
[----:B--2---:R-:W-:Y:S01]  /*4740*/  R2UR UR4, R4 ;  /* 0x00000000040472ca */ /* 0x004fe200000e0000 */
[----:B------:R-:W-:Y:S01]  /*4750*/  UMOV UR60, UR64 ;  /* 0x00000040003c7c82 */ /* 0x000fe20008000000 */
[----:B------:R-:W-:-:S11]  /*4760*/  R2UR UR5, R13 ;  /* 0x000000000d0572ca */ /* 0x000fd600000e0000 */
[----:B------:R-:W-:-:S09]  /*4770*/  UIADD3 UR4, UPT, UPT, UR4, 0xa0, URZ ;  /* 0x000000a004047890 */ /* 0x000fd2000fffe0ff */
[----:B------:R2:W-:Y:S01]  /*4780*/  UTCBAR.2CTA.MULTICAST [UR4], URZ, UR5 ;  /* 0x000000ff040073e9 */ /* 0x0005e20008200805 */
[----:B------:R-:W-:Y:S02]  /*4790*/  NOP ;  /* 0x0000000000007918 */ /* 0x000fe40000000000 */
.L_x_71:
[----:B--2---:R-:W-:Y:S02]  /*47a0*/  R2UR UR4, R14 ;  /* 0x000000000e0472ca */ /* 0x004fe400000e0000 */
[----:B------:R-:W-:-:S04]  /*47b0*/  ISETP.NE.AND P0, PT, R10, 0x2, PT ;  /* 0x000000020a00780c */ /* 0x000fc80003f05270 */
[----:B-1----:R-:W-:Y:S02]  /*47c0*/  SEL R3, RZ, 0x1, P0 ;  /* 0x00000001ff037807 */ /* 0x002fe40000000000 */
[----:B------:R-:W-:Y:S02]  /*47d0*/  SEL R10, R10, RZ, P0 ;  /* 0x000000ff0a0a7207 */ /* 0x000fe40000000000 */
[----:B------:R-:W-:-:S03]  /*47e0*/  LOP3.LUT R9, R9, R3, RZ, 0x3c, !PT ;  /* 0x0000000309097212 */ /* 0x000fc600078e3cff */
[----:B------:R-:W-:-:S04]  /*47f0*/  UIADD3 UR4, UPT, UPT, UR4, 0x1, URZ ;  /* 0x0000000104047890 */ /* 0x000fc8000fffe0ff */
[----:B------:R-:W-:-:S04]  /*4800*/  UISETP.NE.AND UP0, UPT, UR4, 0x4, UPT ;  /* 0x000000040400788c */ /* 0x000fc8000bf05270 */
[----:B------:R-:W-:Y:S02]  /*4810*/  USEL UR5, URZ, 0x1, UP0 ;  /* 0x00000001ff057887 */ /* 0x000fe40008000000 */
[----:B------:R-:W-:-:S04]  /*4820*/  USEL UR4, UR4, URZ, UP0 ;  /* 0x000000ff04047287 */ /* 0x000fc80008000000 */
[----:B------:R-:W-:Y:S02]  /*4830*/  LOP3.LUT R11, R11, UR5, RZ, 0x3c, !PT ;  /* 0x000000050b0b7c12 */ /* 0x000fe4000f8e3cff */
[----:B------:R-:W-:Y:S01]  /*4840*/  IMAD.U32 R14, RZ, RZ, UR4 ;  /* 0x00000004ff0e7e24 */ /* 0x000fe2000f8e00ff */
[----:B------:R-:W-:Y:S06]  /*4850*/  @P1 BRA `(.L_x_77) ;  /* 0xfffffff4005c1947 */ /* 0x000fec000383ffff */
[----:B------:R-:W1:Y:S01]  /*4860*/  S2UR UR8, SR_CgaCtaId ;  /* 0x00000000000879c3 */ /* 0x000e620000008800 */
[----:B------:R-:W-:Y:S02]  /*4870*/  ELECT P0, URZ, PT ;  /* 0x0000000000ff782f */ /* 0x000fe40003800000 */
[----:B------:R-:W-:Y:S01]  /*4880*/  R2UR UR5, R2 ;  /* 0x00000000020572ca */ /* 0x000fe200000e0000 */
[----:B------:R-:W-:Y:S01]  /*4890*/  UMOV UR4, 0x40 ;  /* 0x0000004000047882 */ /* 0x000fe20000000000 */
[----:B------:R-:W-:-:S03]  /*48a0*/  IMAD.MOV.U32 R2, RZ, RZ, 0x1 ;  /* 0x00000001ff027424 */ /* 0x000fc600078e00ff */
[----:B------:R-:W-:Y:S08]  /*48b0*/  UVIRTCOUNT.DEALLOC.SMPOOL 0x80 ;  /* 0x000000800000784c */ /* 0x000ff00000000000 */
[----:B------:R-:W-:Y:S02]  /*48c0*/  UISETP.NE.AND UP1, UPT, UR5, URZ, UPT ;  /* 0x000000ff0500728c */ /* 0x000fe4000bf25270 */
[----:B-1----:R-:W-:-:S09]  /*48d0*/  ULEA UR8, UR8, UR4, 0x18 ;  /* 0x0000000408087291 */ /* 0x002fd2000f8ec0ff */
[----:B------:R1:W-:Y:S01]  /*48e0*/  @P0 STS.U8 [UR8+0x1c], R2 ;  /* 0x00001c02ff000988 */ /* 0x0003e20008000008 */
[----:B------:R-:W-:Y:S05]  /*48f0*/  BRA.U UP1, `(.L_x_78) ;  /* 0x0000000101a87547 */ /* 0x000fea000b800000 */
[----:B------:R-:W-:Y:S01]  /*4900*/  R2UR UR4, R14 ;  /* 0x000000000e0472ca */ /* 0x000fe200000e0000 */
[----:B------:R-:W-:Y:S01]  /*4910*/  UIADD3 UR7, UPT, UPT, UR62, 0xc0, URZ ;  /* 0x000000c03e077890 */ /* 0x000fe2000fffe0ff */
[----:B------:R-:W-:-:S11]  /*4920*/  SHF.L.U32 R3, R11, 0x1f, RZ ;  /* 0x0000001f0b037819 */ /* 0x000fd600000006ff */
[----:B------:R-:W-:-:S09]  /*4930*/  ULEA UR4, UR4, UR7, 0x3 ;  /* 0x0000000704047291 */ /* 0x000fd2000f8e18ff */
[----:B------:R-:W2:Y:S02]  /*4940*/  SYNCS.PHASECHK.TRANS64.TRYWAIT P0, [UR4], R3 ;  /* 0x00000003ff0075a7 */ /* 0x000ea40008001104 */
[----:B--2---:R-:W-:Y:S05]  /*4950*/  @!P0 BRA `(.L_x_79) ;  /* 0x00000058000c8947 */ /* 0x004fea0003800000 */
.L_x_173:
[----:B------:R-:W-:-:S13]  /*4960*/  R2UR UR4, R14 ;  /* 0x000000000e0472ca */ /* 0x000fda00000e0000 */
[----:B------:R-:W-:-:S04]  /*4970*/  UIADD3 UR4, UPT, UPT, UR4, 0x1, URZ ;  /* 0x0000000104047890 */ /* 0x000fc8000fffe0ff */
[----:B------:R-:W-:-:S04]  /*4980*/  UISETP.NE.AND UP0, UPT, UR4, 0x4, UPT ;  /* 0x000000040400788c */ /* 0x000fc8000bf05270 */
[----:B------:R-:W-:Y:S02]  /*4990*/  USEL UR6, URZ, 0x1, UP0 ;  /* 0x00000001ff067887 */ /* 0x000fe40008000000 */
[----:B------:R-:W-:-:S04]  /*49a0*/  USEL UR4, UR4, URZ, UP0 ;  /* 0x000000ff04047287 */ /* 0x000fc80008000000 */
[----:B------:R-:W-:Y:S01]  /*49b0*/  ULEA UR5, UR4, UR7, 0x3 ;  /* 0x0000000704057291 */ /* 0x000fe2000f8e18ff */
[----:B-1----:R-:W-:-:S04]  /*49c0*/  LOP3.LUT R3, R11, UR6, RZ, 0x3c, !PT ;  /* 0x000000060b037c12 */ /* 0x002fc8000f8e3cff */
[----:B------:R-:W-:-:S04]  /*49d0*/  SHF.L.U32 R4, R3, 0x1f, RZ ;  /* 0x0000001f03047819 */ /* 0x000fc800000006ff */
[----:B------:R-:W1:Y:S02]  /*49e0*/  SYNCS.PHASECHK.TRANS64.TRYWAIT P0, [UR5], R4 ;  /* 0x00000004ff0075a7 */ /* 0x000e640008001105 */
[----:B-1----:R-:W-:Y:S05]  /*49f0*/  @!P0 BRA `(.L_x_80) ;  /* 0x0000005400fc8947 */ /* 0x002fea0003800000 */
.L_x_175:
        /* <DEDUP_REMOVED lines=9> */
.L_x_177:
[----:B------:R-:W-:-:S04]  /*4a90*/  UIADD3 UR4, UPT, UPT, UR4, 0x1, URZ ;  /* 0x0000000104047890 */ /* 0x000fc8000fffe0ff */
[----:B------:R-:W-:-:S04]  /*4aa0*/  UISETP.NE.AND UP0, UPT, UR4, 0x4, UPT ;  /* 0x000000040400788c */ /* 0x000fc8000bf05270 */
[----:B------:R-:W-:Y:S02]  /*4ab0*/  USEL UR5, URZ, 0x1, UP0 ;  /* 0x00000001ff057887 */ /* 0x000fe40008000000 */
[----:B------:R-:W-:-:S04]  /*4ac0*/  USEL UR4, UR4, URZ, UP0 ;  /* 0x000000ff04047287 */ /* 0x000fc80008000000 */
[----:B------:R-:W-:Y:S01]  /*4ad0*/  ULEA UR4, UR4, UR7, 0x3 ;  /* 0x0000000704047291 */ /* 0x000fe2000f8e18ff */
[----:B------:R-:W-:-:S04]  /*4ae0*/  LOP3.LUT R3, R3, UR5, RZ, 0x3c, !PT ;  /* 0x0000000503037c12 */ /* 0x000fc8000f8e3cff */
[----:B------:R-:W-:Y:S01]  /*4af0*/  SHF.L.U32 R3, R3, 0x1f, RZ ;  /* 0x0000001f03037819 */ /* 0x000fe200000006ff */
[----:B-1----:R-:W-:-:S04]  /*4b00*/  IMAD.U32 R2, RZ, RZ, UR4 ;  /* 0x00000004ff027e24 */ /* 0x002fc8000f8e00ff */
[----:B------:R1:W2:Y:S03]  /*4b10*/  SYNCS.PHASECHK.TRANS64.TRYWAIT P0, [R2+URZ], R3 ;  /* 0x00000003020075a7 */ /* 0x0002a600080011ff */
[----:B--2---:R-:W-:Y:S05]  /*4b20*/  @!P0 NANOSLEEP.SYNCS 0x989680 ;  /* 0x009896800000895d */ /* 0x004fea0003900000 */
[----:B------:R-:W2:Y:S02]  /*4b30*/  @!P0 SYNCS.PHASECHK.TRANS64 P0, [R2+URZ], R3 ;  /* 0x00000003020085a7 */ /* 0x000ea400080010ff */
[----:B--2---:R-:W-:Y:S05]  /*4b40*/  @P0 BRA `(.L_x_82) ;  /* 0x0000000000240947 */ /* 0x004fea0003800000 */
.L_x_83:
[----:B--2---:R2:W3:Y:S02]  /*4b50*/  SYNCS.PHASECHK.TRANS64.TRYWAIT P0, [R2+URZ], R3 ;  /* 0x00000003020075a7 */ /* 0x0044e400080011ff */
[----:B---3--:R-:W-:Y:S05]  /*4b60*/  @!P0 NANOSLEEP.SYNCS 0x989680 ;  /* 0x009896800000895d */ /* 0x008fea0003900000 */
[----:B------:R-:W3:Y:S02]  /*4b70*/  @!P0 SYNCS.PHASECHK.TRANS64 P0, [R2+URZ], R3 ;  /* 0x00000003020085a7 */ /* 0x000ee400080010ff */
[----:B---3--:R-:W-:Y:S05]  /*4b80*/  @!P0 BRA `(.L_x_83) ;  /* 0xfffffffc00f08947 */ /* 0x008fea000383ffff */
[----:B------:R-:W-:Y:S05]  /*4b90*/  BRA `(.L_x_82) ;  /* 0x0000000000107947 */ /* 0x000fea0003800000 */
.L_x_78:
[----:B------:R-:W-:Y:S01]  /*4ba0*/  R2UR UR5, R0 ;  /* 0x00000000000572ca */ /* 0x000fe200000e0000 */
[----:B------:R-:W-:-:S12]  /*4bb0*/  UIADD3 UR4, UPT, UPT, UR62, 0x100, URZ ;  /* 0x000001003e047890 */ /* 0x000fd8000fffe0ff */
[----:B------:R-:W-:-:S09]  /*4bc0*/  UPRMT UR4, UR5, 0x654, UR4 ;  /* 0x0000065405047896 */ /* 0x000fd20008000004 */
[----:B------:R-:W-:Y:S03]  /*4bd0*/  SYNCS.ARRIVE.TRANS64.RED.A1T0 RZ, [UR4], RZ ;  /* 0x000000ffffff79a7 */ /* 0x000fe60008100404 */
.L_x_82:
[----:B-12---:R-:W-:Y:S01]  /*4be0*/  SHF.L.U32 R3, RZ, 0x1f, RZ ;  /* 0x0000001fff037819 */ /* 0x006fe200000006ff */
[----:B------:R-:W-:Y:S01]  /*4bf0*/  UIADD3 UR4, UPT, UPT, UR62, 0x100, URZ ;  /* 0x000001003e047890 */ /* 0x000fe2000fffe0ff */
[----:B------:R-:W-:Y:S02]  /*4c00*/  PLOP3.LUT P0, PT, PT, PT, UP1, 0x80, 0x8 ;  /* 0x000000000008781c */ /* 0x000fe40003f0f018 */
[----:B------:R-:W1:Y:S02]  /*4c10*/  SYNCS.PHASECHK.TRANS64.TRYWAIT P1, [UR62+0x100], R3 ;  /* 0x00010003ff0075a7 */ /* 0x000e64000802113e */
[----:B-1----:R-:W-:Y:S09]  /*4c20*/  @!P1 BRA `(.L_x_84) ;  /* 0x0000005400a09947 */ /* 0x002ff20003800000 */
.L_x_179:
[----:B------:R-:W-:Y:S02]  /*4c30*/  R2UR UR6, R0 ;  /* 0x00000000000672ca */ /* 0x000fe400000e0000 */
[----:B------:R-:W-:-:S11]  /*4c40*/  R2UR UR5, R16 ;  /* 0x00000000100572ca */ /* 0x000fd600000e0000 */
[----:B------:R-:W-:-:S03]  /*4c50*/  @!UP1 UPRMT UR4, UR6, 0x654, UR4 ;  /* 0x0000065406049896 */ /* 0x000fc60008000004 */
[----:B------:R-:W-:-:S06]  /*4c60*/  UMOV UR6, 0x1 ;  /* 0x0000000100067882 */ /* 0x000fcc0000000000 */
[----:B------:R-:W-:Y:S01]  /*4c70*/  @!P0 SYNCS.ARRIVE.TRANS64.RED.A1T0 RZ, [UR4], RZ ;  /* 0x000000ffffff89a7 */ /* 0x000fe20008100404 */
[----:B------:R-:W-:Y:S01]  /*4c80*/  NOP ;  /* 0x0000000000007918 */ /* 0x000fe20000000000 */
[----:B------:R-:W2:Y:S01]  /*4c90*/  LDS R0, [UR8+0x14] ;  /* 0x00001408ff007984 */ /* 0x000ea20008000800 */
[----:B------:R-:W-:-:S03]  /*4ca0*/  ULOP3.LUT UR4, UR5, 0xffff, URZ, 0xc0, !UPT ;  /* 0x0000ffff05047892 */ /* 0x000fc6000f8ec0ff */
[----:B------:R-:W-:Y:S01]  /*4cb0*/  UMOV UR5, 0xffff ;  /* 0x0000ffff00057882 */ /* 0x000fe20000000000 */
[----:B------:R-:W-:-:S04]  /*4cc0*/  USHF.R.U32.HI UR4, URZ, 0x5, UR4 ;  /* 0x00000005ff047899 */ /* 0x000fc80008011604 */
[----:B------:R-:W-:Y:S02]  /*4cd0*/  USHF.L.U32 UR5, UR5, UR4, URZ ;  /* 0x0000000405057299 */ /* 0x000fe400080006ff */
[----:B------:R-:W-:-:S04]  /*4ce0*/  USHF.L.U32 UR4, UR6, UR4, URZ ;  /* 0x0000000406047299 */ /* 0x000fc800080006ff */
[----:B--2---:R-:W-:-:S04]  /*4cf0*/  LOP3.LUT R0, R0, UR5, RZ, 0xc0, !PT ;  /* 0x0000000500007c12 */ /* 0x004fc8000f8ec0ff */
[----:B------:R-:W-:-:S13]  /*4d00*/  ISETP.NE.AND P0, PT, R0, UR5, PT ;  /* 0x0000000500007c0c */ /* 0x000fda000bf05270 */
[----:B------:R-:W-:Y:S05]  /*4d10*/  @P0 BRA `(.L_x_85) ;  /* 0x0000000000580947 */ /* 0x000fea0003800000 */
[----:B------:R-:W2:Y:S02]  /*4d20*/  LDS R0, [UR8+0x18] ;  /* 0x00001808ff007984 */ /* 0x000ea40008000800 */
[----:B--2---:R-:W-:-:S04]  /*4d30*/  LOP3.LUT R0, R0, UR4, RZ, 0xc0, !PT ;  /* 0x0000000400007c12 */ /* 0x004fc8000f8ec0ff */
[----:B------:R-:W-:-:S13]  /*4d40*/  ISETP.NE.AND P0, PT, R0, UR4, PT ;  /* 0x0000000400007c0c */ /* 0x000fda000bf05270 */
[----:B------:R-:W-:Y:S05]  /*4d50*/  @P0 BRA `(.L_x_86) ;  /* 0x00000000003c0947 */ /* 0x000fea0003800000 */
[----:B-1----:R-:W1:Y:S01]  /*4d60*/  S2R R2, SR_LANEID ;  /* 0x0000000000027919 */ /* 0x002e620000000000 */
[----:B------:R-:W-:-:S06]  /*4d70*/  ULOP3.LUT UR5, URZ, UR5, URZ, 0x33, !UPT ;  /* 0x00000005ff057292 */ /* 0x000fcc000f8e33ff */
[----:B------:R-:W-:-:S04]  /*4d80*/  IMAD.U32 R0, RZ, RZ, UR5 ;  /* 0x00000005ff007e24 */ /* 0x000fc8000f8e00ff */
[----:B------:R2:W3:Y:S02]  /*4d90*/  REDUX UR7, R0 ;  /* 0x00000000000773c4 */ /* 0x0004e40000000000 */
[----:B------:R4:W-:Y:S01]  /*4da0*/  UTCATOMSWS.AND URZ, UR5 ;  /* 0x0000000500ff79e3 */ /* 0x0009e20008000000 */
[----:B--2---:R-:W-:Y:S01]  /*4db0*/  LOP3.LUT R0, RZ, UR4, RZ, 0x33, !PT ;  /* 0x00000004ff007c12 */ /* 0x004fe2000f8e33ff */
[----:B------:R-:W-:Y:S02]  /*4dc0*/  VOTEU.ANY UR4, UPT, PT ;  /* 0x0000000000047886 */ /* 0x000fe400038e0100 */
[----:B------:R-:W-:Y:S02]  /*4dd0*/  UFLO.U32 UR4, UR4 ;  /* 0x00000004000472bd */ /* 0x000fe400080e0000 */
[----:B------:R-:W2:Y:S04]  /*4de0*/  REDUX UR6, R0 ;  /* 0x00000000000673c4 */ /* 0x000ea80000000000 */
[----:B-1----:R-:W-:-:S02]  /*4df0*/  ISETP.EQ.U32.AND P0, PT, R2, UR4, PT ;  /* 0x0000000402007c0c */ /* 0x002fc4000bf02070 */
[----:B---3--:R-:W-:-:S11]  /*4e00*/  MOV R2, UR7 ;  /* 0x0000000700027c02 */ /* 0x008fd60008000f00 */
[----:B------:R4:W-:Y:S01]  /*4e10*/  @P0 ATOMS.AND RZ, [UR8+0x14], R2 ;  /* 0x00001402ffff098c */ /* 0x0009e2000a800008 */
[----:B--2---:R-:W-:-:S05]  /*4e20*/  IMAD.U32 R0, RZ, RZ, UR6 ;  /* 0x00000006ff007e24 */ /* 0x004fca000f8e00ff */
[----:B------:R4:W-:Y:S01]  /*4e30*/  @P0 ATOMS.AND RZ, [UR8+0x18], R0 ;  /* 0x00001800ffff098c */ /* 0x0009e2000a800008 */
[----:B------:R-:W-:Y:S05]  /*4e40*/  BRA `(.L_x_87) ;  /* 0x0000000000147947 */ /* 0x000fea0003800000 */
.L_x_86:
[----:B-1----:R-:W-:Y:S02]  /*4e50*/  MOV R2, 0x4e70 ;  /* 0x00004e7000027802 */ /* 0x002fe40000000f00 */
[----:B-----5:R-:W-:Y:S05]  /*4e60*/  CALL.REL.NOINC `($__internal_0_$__cuda_sm10x_tcgen05_guardrail_trap_col_being_dealloced_not_returned_by_alloc) ;  /* 0x0000005800787944 */ /* 0x020fea0003c00000 */
[----:B------:R-:W-:Y:S05]  /*4e70*/  BRA `(.L_x_87) ;  /* 0x0000000000087947 */ /* 0x000fea0003800000 */
.L_x_85:
[----:B-1----:R-:W-:Y:S02]  /*4e80*/  MOV R2, 0x4ea0 ;  /* 0x00004ea000027802 */ /* 0x002fe40000000f00 */
[----:B-----5:R-:W-:Y:S05]  /*4e90*/  CALL.REL.NOINC `($__internal_2_$__cuda_sm10x_tcgen05_guardrail_trap_unallocated_columns_being_dealloced) ;  /* 0x0000005800847944 */ /* 0x020fea0003c00000 */
.L_x_87:
[----:B------:R-:W-:Y:S01]  /*4ea0*/  NOP ;  /* 0x0000000000007918 */ /* 0x000fe20000000000 */
[----:B----4-:R-:W-:Y:S05]  /*4eb0*/  EXIT ;  /* 0x000000000000794d */ /* 0x010fea0003800000 */
.L_x_58:
[----:B------:R-:W-:-:S09]  /*4ec0*/  UISETP.NE.OR UP0, UPT, UR21, 0x3, !UP4 ;  /* 0x000000031500788c */ /* 0x000fd2000e705670 */
[----:B------:R-:W-:Y:S05]  /*4ed0*/  BRA.U UP0, `(.L_x_88) ;  /* 0x0000001100c07547 */ /* 0x000fea000b800000 */
[----:B------:R-:W2:Y:S01]  /*4ee0*/  LDCU UR31, c[0x0][0x370] ;  /* 0x00006e00ff1f77ac */ /* 0x000ea20008000800 */
[----:B------:R-:W3:Y:S01]  /*4ef0*/  LDC.64 R16, c[0x0][0x348] ;  /* 0x0000d200ff107b82 */ /* 0x000ee20000000a00 */
[----:B------:R-:W-:Y:S02]  /*4f00*/  HFMA2 R13, -RZ, RZ, 0, 0 ;  /* 0x00000000ff0d7431 */ /* 0x000fe400000001ff */
[----:B------:R-:W-:Y:S01]  /*4f10*/  IMAD.MOV.U32 R15, RZ, RZ, 0x1 ;  /* 0x00000001ff0f7424 */ /* 0x000fe200078e00ff */
[----:B------:R-:W2:Y:S01]  /*4f20*/  LDCU.128 UR48, c[0x0][0xb10] ;  /* 0x00016200ff3077ac */ /* 0x000ea20008000c00 */
[----:B------:R-:W-:Y:S01]  /*4f30*/  IMAD.MOV.U32 R14, RZ, RZ, RZ ;  /* 0x000000ffff0e7224 */ /* 0x000fe200078e00ff */
[----:B------:R-:W-:Y:S01]  /*4f40*/  MOV R7, 0x2000 ;  /* 0x0000200000077802 */ /* 0x000fe20000000f00 */
[----:B------:R-:W4:Y:S01]  /*4f50*/  LDCU UR30, c[0x0][0x374] ;  /* 0x00006e80ff1e77ac */ /* 0x000f220008000800 */
[----:B------:R-:W1:Y:S01]  /*4f60*/  LDC.64 R2, c[0x0][0x888] ;  /* 0x00022200ff027b82 */ /* 0x000e620000000a00 */
[----:B------:R-:W4:Y:S01]  /*4f70*/  LDCU UR15, c[0x0][0xb0c] ;  /* 0x00016180ff0f77ac */ /* 0x000f220008000800 */
[----:B------:R-:W3:Y:S06]  /*4f80*/  LDCU UR47, c[0x0][0xb20] ;  /* 0x00016400ff2f77ac */ /* 0x000eec0008000800 */
[----:B------:R-:W1:Y:S01]  /*4f90*/  LDC.64 R4, c[0x0][0x890] ;  /* 0x00022400ff047b82 */ /* 0x000e620000000a00 */
[----:B------:R-:W3:Y:S01]  /*4fa0*/  LDCU UR4, c[0x0][0xb30] ;  /* 0x00016600ff0477ac */ /* 0x000ee20008000800 */
[----:B------:R-:W-:Y:S01]  /*4fb0*/  UMOV UR21, 0x400 ;  /* 0x0000040000157882 */ /* 0x000fe20000000000 */
[----:B--2---:R-:W-:-:S02]  /*4fc0*/  UIMAD.WIDE.U32 UR6, UR31, UR48, URZ ;  /* 0x000000301f0672a5 */ /* 0x004fc4000f8e00ff */
[----:B----4-:R-:W-:Y:S02]  /*4fd0*/  UIMAD.WIDE.U32 UR8, UR30, UR51, URZ ;  /* 0x000000331e0872a5 */ /* 0x010fe4000f8e00ff */
[----:B------:R-:W-:Y:S02]  /*4fe0*/  ULEA UR21, UR61, UR21, 0x18 ;  /* 0x000000153d157291 */ /* 0x000fe4000f8ec0ff */
[----:B------:R-:W-:Y:S02]  /*4ff0*/  UPLOP3.LUT UP2, UPT, UPT, UPT, UPT, 0x40, 0x4 ;  /* 0x000000000004789c */ /* 0x000fe40003f4e870 */
[----:B------:R-:W-:Y:S01]  /*5000*/  UIADD3 UR37, UPT, UPT, UR21, 0x48, URZ ;  /* 0x0000004815257890 */ /* 0x000fe2000fffe0ff */
[----:B------:R-:W-:Y:S01]  /*5010*/  UMOV UR6, UR7 ;  /* 0x0000000700067c82 */ /* 0x000fe20008000000 */
[----:B------:R-:W-:Y:S01]  /*5020*/  UMOV UR38, UR9 ;  /* 0x0000000900267c82 */ /* 0x000fe20008000000 */
[----:B------:R-:W-:Y:S02]  /*5030*/  UISETP.GE.AND UP0, UPT, UR39, 0x1, UPT ;  /* 0x000000012700788c */ /* 0x000fe4000bf06270 */
[----:B------:R-:W-:Y:S01]  /*5040*/  UISETP.NE.AND UP4, UPT, UR39, 0x1, UPT ;  /* 0x000000012700788c */ /* 0x000fe2000bf85270 */
[----:B------:R-:W2:Y:S01]  /*5050*/  LDCU.64 UR22, c[0x0][0xb28] ;  /* 0x00016500ff1677ac */ /* 0x000ea20008000a00 */
[----:B------:R-:W-:-:S02]  /*5060*/  UISETP.NE.AND UP6, UPT, UR15, 0x1, UPT ;  /* 0x000000010f00788c */ /* 0x000fc4000bfc5270 */
[----:B------:R-:W-:Y:S02]  /*5070*/  UISETP.NE.AND UP5, UPT, UR50, 0x1, UPT ;  /* 0x000000013200788c */ /* 0x000fe4000bfa5270 */
[----:B------:R-:W-:Y:S02]  /*5080*/  UIADD3 UR41, UPT, UPT, UR21, 0x30, URZ ;  /* 0x0000003015297890 */ /* 0x000fe4000fffe0ff */
[----:B------:R-:W-:Y:S02]  /*5090*/  UIADD3 UR33, UPT, UPT, UR21, 0x38, URZ ;  /* 0x0000003815217890 */ /* 0x000fe4000fffe0ff */
[----:B------:R-:W-:Y:S02]  /*50a0*/  UIADD3 UR25, UPT, UPT, UR21, 0x40, URZ ;  /* 0x0000004015197890 */ /* 0x000fe4000fffe0ff */
[----:B------:R-:W-:Y:S02]  /*50b0*/  UPRMT UR37, UR61, 0x654, UR37 ;  /* 0x000006543d257896 */ /* 0x000fe40008000025 */
[----:B------:R-:W-:-:S02]  /*50c0*/  USHF.R.U32.HI UR45, URZ, UR49, UR6 ;  /* 0x00000031ff2d7299 */ /* 0x000fc40008011606 */
[----:B---3--:R-:W-:Y:S02]  /*50d0*/  USHF.R.U32.HI UR38, URZ, UR47, UR38 ;  /* 0x0000002fff267299 */ /* 0x008fe40008011626 */
[----:B------:R-:W-:-:S11]  /*50e0*/  UISETP.NE.AND UP3, UPT, UR4, 0x1, UPT ;  /* 0x000000010400788c */ /* 0x000fd6000bf65270 */
.L_x_99:
[C---:B------:R-:W-:Y:S02]  /*50f0*/  LEA R12, R14.reuse, UR21, 0x3 ;  /* 0x000000150e0c7c11 */ /* 0x040fe4000f8e18ff */
[----:B------:R-:W-:Y:S02]  /*5100*/  SHF.L.U32 R0, R13, 0x1f, RZ ;  /* 0x0000001f0d007819 */ /* 0x000fe400000006ff */
[----:B------:R-:W-:Y:S02]  /*5110*/  LEA R8, R14, UR21, 0x4 ;  /* 0x000000150e087c11 */ /* 0x000fe4000f8e20ff */
[----:B---3--:R-:W3:Y:S02]  /*5120*/  SYNCS.PHASECHK.TRANS64.TRYWAIT P0, [R12+URZ+0x80], R0 ;  /* 0x000080000c0075a7 */ /* 0x008ee400080011ff */
[----:B---3--:R-:W-:Y:S05]  /*5130*/  @!P0 BRA `(.L_x_89) ;  /* 0x0000005000748947 */ /* 0x008fea0003800000 */
.L_x_180:
        /* <DEDUP_REMOVED lines=8> */
[----:B----4-:R-:W-:Y:S11]  /*51c0*/  LOP3.LUT P0, RZ, R10, 0x1, RZ, 0xc0, !PT ;  /* 0x000000010aff7812 */ /* 0x010ff6000780c0ff */
[----:B------:R-:W-:Y:S02]  /*51d0*/  @!UPT UIADD3 URZ, UPT, UPT, URZ, URZ, URZ ;  /* 0x000000fffffff290 */ /* 0x000fe4000fffe0ff */
[----:B-1----:R-:W-:Y:S01]  /*51e0*/  VOTEU.ANY UP1, P0 ;  /* 0x0000000000ff7886 */ /* 0x002fe20000020100 */
[----:B------:R-:W-:Y:S11]  /*51f0*/  PLOP3.LUT P0, PT, PT, PT, UP1, 0x80, 0x8 ;  /* 0x000000000008781c */ /* 0x000ff60003f0f018 */
[----:B------:R-:W-:Y:S02]  /*5200*/  @!UPT UIADD3 URZ, UPT, UPT, URZ, URZ, URZ ;  /* 0x000000fffffff290 */ /* 0x000fe4000fffe0ff */
[----:B---3--:R-:W-:Y:S02]  /*5210*/  @P0 SHF.R.U32.HI R0, RZ, 0x10, R9 ;  /* 0x00000010ff000819 */ /* 0x008fe40000011609 */
[----:B------:R-:W-:Y:S02]  /*5220*/  @P0 MOV R6, R8 ;  /* 0x0000000800060202 */ /* 0x000fe40000000f00 */
[----:B------:R-:W-:Y:S01]  /*5230*/  @P0 R2UR UR4, R0 ;  /* 0x00000000000402ca */ /* 0x000fe200000e0000 */
[----:B------:R-:W-:Y:S01]  /*5240*/  VIADD R0, R12, 0x90 ;  /* 0x000000900c007836 */ /* 0x000fe20000000000 */
[----:B------:R-:W-:Y:S02]  /*5250*/  @P0 LOP3.LUT R8, R9, 0xffff, RZ, 0xc0, !PT ;  /* 0x0000ffff09080812 */ /* 0x000fe400078ec0ff */
[----:B------:R-:W-:Y:S02]  /*5260*/  @P0 R2UR UR6, R6 ;  /* 0x00000000060602ca */ /* 0x000fe400000e0000 */
[----:B------:R-:W-:Y:S02]  /*5270*/  PRMT R0, RZ, 0x654, R0 ;  /* 0x00000654ff007816 */ /* 0x000fe40000000000 */
[----:B------:R-:W-:Y:S02]  /*5280*/  @P0 R2UR UR5, R8 ;  /* 0x00000000080502ca */ /* 0x000fe400000e0000 */
[----:B------:R1:W-:Y:S03]  /*5290*/  SYNCS.ARRIVE.TRANS64.RED.A1T0 RZ, [R0+URZ], RZ ;  /* 0x000000ff00ff79a7 */ /* 0x0003e600081004ff */
[----:B------:R-:W-:Y:S04]  /*52a0*/  @UP1 UMOV UR29, UR4 ;  /* 0x00000004001d1c82 */ /* 0x000fe80008000000 */
[----:B------:R-:W-:Y:S04]  /*52b0*/  @UP1 UMOV UR14, UR6 ;  /* 0x00000006000e1c82 */ /* 0x000fe80008000000 */
[----:B------:R-:W-:Y:S01]  /*52c0*/  @UP1 UMOV UR13, UR5 ;  /* 0x00000005000d1c82 */ /* 0x000fe20008000000 */
[----:B------:R-:W-:Y:S05]  /*52d0*/  BRA.U !UP0, `(.L_x_90) ;  /* 0x0000000108a47547 */ /* 0x000fea000b800000 */
[----:B------:R-:W-:Y:S02]  /*52e0*/  UIMAD.WIDE.U32 UR16, UR13, UR51, URZ ;  /* 0x000000330d1072a5 */ /* 0x000fe4000f8e00ff */
[----:B------:R-:W-:Y:S02]  /*52f0*/  UIMAD.WIDE.U32 UR18, UR14, UR48, URZ ;  /* 0x000000300e1272a5 */ /* 0x000fe4000f8e00ff */
[----:B------:R-:W-:Y:S02]  /*5300*/  USEL UR4, UR30, UR38, !UP5 ;  /* 0x000000261e047287 */ /* 0x000fe4000e800000 */
[----:B------:R-:W-:Y:S02]  /*5310*/  USEL UR7, UR31, UR45, !UP6 ;  /* 0x0000002d1f077287 */ /* 0x000fe4000f000000 */
[----:B--2---:R-:W-:Y:S02]  /*5320*/  UIMAD.WIDE.U32 UR8, UR4, UR22, URZ ;  /* 0x00000016040872a5 */ /* 0x004fe4000f8e00ff */
[----:B------:R-:W-:Y:S01]  /*5330*/  UIMAD.WIDE.U32 UR10, UR7, UR22, URZ ;  /* 0x00000016070a72a5 */ /* 0x000fe2000f8e00ff */
[----:B------:R-:W-:Y:S02]  /*5340*/  UMOV UR5, UR17 ;  /* 0x0000001100057c82 */ /* 0x000fe40008000000 */
[----:B------:R-:W-:Y:S03]  /*5350*/  USHF.R.U32.HI UR6, URZ, UR47, UR5 ;  /* 0x0000002fff067299 */ /* 0x000fe60008011605 */
[----:B------:R-:W-:Y:S01]  /*5360*/  UMOV UR5, UR19 ;  /* 0x0000001300057c82 */ /* 0x000fe20008000000 */
[----:B------:R-:W-:Y:S02]  /*5370*/  USEL UR6, UR13, UR6, !UP5 ;  /* 0x000000060d067287 */ /* 0x000fe4000e800000 */
[----:B------:R-:W-:Y:S03]  /*5380*/  USHF.R.U32.HI UR12, URZ, UR49, UR5 ;  /* 0x00000031ff0c7299 */ /* 0x000fe60008011605 */
[----:B------:R-:W-:Y:S02]  /*5390*/  UMOV UR5, UR9 ;  /* 0x0000000900057c82 */ /* 0x000fe40008000000 */
[----:B------:R-:W-:Y:S03]  /*53a0*/  @UP4 USHF.R.U32.HI UR4, URZ, UR23, UR5 ;  /* 0x00000017ff044299 */ /* 0x000fe60008011605 */
[----:B------:R-:W-:Y:S01]  /*53b0*/  UMOV UR5, UR11 ;  /* 0x0000000b00057c82 */ /* 0x000fe20008000000 */
[----:B------:R-:W-:Y:S02]  /*53c0*/  UIMAD UR4, UR39, UR4, URZ ;  /* 0x00000004270472a4 */ /* 0x000fe4000f8e02ff */
[----:B------:R-:W-:Y:S02]  /*53d0*/  @UP4 USHF.R.U32.HI UR7, URZ, UR23, UR5 ;  /* 0x00000017ff074299 */ /* 0x000fe40008011605 */
[----:B------:R-:W-:Y:S02]  /*53e0*/  UIMAD.WIDE.U32 UR10, UR6, UR22, URZ ;  /* 0x00000016060a72a5 */ /* 0x000fe4000f8e00ff */
[----:B------:R-:W-:Y:S02]  /*53f0*/  USEL UR5, UR14, UR12, !UP6 ;  /* 0x0000000c0e057287 */ /* 0x000fe4000f000000 */
[----:B------:R-:W-:Y:S02]  /*5400*/  UIMAD UR8, UR39, UR7, URZ ;  /* 0x00000007270872a4 */ /* 0x000fe4000f8e02ff */
[----:B------:R-:W-:Y:S03]  /*5410*/  UISETP.GE.AND UP0, UPT, UR6, UR4, UPT ;  /* 0x000000040600728c */ /* 0x000fe6000bf06270 */
[----:B------:R-:W-:Y:S01]  /*5420*/  UMOV UR4, UR11 ;  /* 0x0000000b00047c82 */ /* 0x000fe20008000000 */
[----:B------:R-:W-:Y:S02]  /*5430*/  UISETP.GE.OR UP0, UPT, UR5, UR8, UP0 ;  /* 0x000000080500728c */ /* 0x000fe40008706670 */
[----:B------:R-:W-:Y:S02]  /*5440*/  USHF.R.U32.HI UR4, URZ, UR23, UR4 ;  /* 0x00000017ff047299 */ /* 0x000fe40008011604 */
[----:B------:R-:W-:Y:S02]  /*5450*/  UIMAD.WIDE.U32 UR8, UR5, UR22, URZ ;  /* 0x00000016050872a5 */ /* 0x000fe4000f8e00ff */
[----:B------:R-:W-:Y:S04]  /*5460*/  USEL UR10, UR6, UR4, !UP4 ;  /* 0x00000004060a7287 */ /* 0x000fe8000e000000 */
[----:B------:R-:W-:Y:S01]  /*5470*/  UIADD3 UR11, UPT, UPT, -UR10, URZ, URZ ;  /* 0x000000ff0a0b7290 */ /* 0x000fe2000fffe1ff */
[----:B------:R-:W-:Y:S02]  /*5480*/  @!UP0 UMOV UR4, UR9 ;  /* 0x0000000900048c82 */ /* 0x000fe40008000000 */
[----:B------:R-:W-:Y:S02]  /*5490*/  @!UP0 USHF.R.U32.HI UR4, URZ, UR23, UR4 ;  /* 0x00000017ff048299 */ /* 0x000fe40008011604 */
[----:B------:R-:W-:Y:S02]  /*54a0*/  UIMAD UR8, UR39, UR11, UR6 ;  /* 0x0000000b270872a4 */ /* 0x000fe4000f8e0206 */
[----:B------:R-:W-:Y:S04]  /*54b0*/  @!UP0 USEL UR4, UR5, UR4, !UP4 ;  /* 0x0000000405048287 */ /* 0x000fe8000e000000 */
[----:B------:R-:W-:Y:S02]  /*54c0*/  @!UP0 UIMAD UR7, UR7, UR8, UR4 ;  /* 0x00000008070782a4 */ /* 0x000fe4000f8e0204 */
[----:B------:R-:W-:Y:S02]  /*54d0*/  @!UP0 UIADD3 UR9, UPT, UPT, UR10, -UR4, URZ ;  /* 0x800000040a098290 */ /* 0x000fe4000fffe0ff */
[----:B------:R-:W-:Y:S02]  /*54e0*/  UIADD3 UR8, UPT, UPT, -UR6, URZ, URZ ;  /* 0x000000ff06087290 */ /* 0x000fe4000fffe1ff */
[----:B------:R-:W-:Y:S02]  /*54f0*/  UIADD3 UR4, UPT, UPT, -UR5, URZ, URZ ;  /* 0x000000ff05047290 */ /* 0x000fe4000fffe1ff */
[----:B------:R-:W-:Y:S03]  /*5500*/  @!UP0 UIMAD UR6, UR9, UR39, UR5 ;  /* 0x00000027090682a4 */ /* 0x000fe6000f8e0205 */
[----:B------:R-:W-:Y:S01]  /*5510*/  @!UP0 UMOV UR5, UR7 ;  /* 0x0000000700058c82 */ /* 0x000fe20008000000 */
[----:B------:R-:W-:Y:S02]  /*5520*/  UIMAD UR7, UR15, UR4, UR14 ;  /* 0x000000040f0772a4 */ /* 0x000fe4000f8e020e */
[----:B------:R-:W-:Y:S02]  /*5530*/  UIMAD UR4, UR50, UR8, UR13 ;  /* 0x00000008320472a4 */ /* 0x000fe4000f8e020d */
[----:B------:R-:W-:Y:S02]  /*5540*/  UIMAD UR14, UR5, UR15, UR7 ;  /* 0x0000000f050e72a4 */ /* 0x000fe4000f8e0207 */
[----:B------:R-:W-:Y:S11]  /*5550*/  UIMAD UR13, UR6, UR50, UR4 ;  /* 0x00000032060d72a4 */ /* 0x000ff6000f8e0204 */
[----:B------:R-:W-:Y:S01]  /*5560*/  @!UPT UIADD3 URZ, UPT, UPT, URZ, URZ, URZ ;  /* 0x000000fffffff290 */ /* 0x000fe2000fffe0ff */
.L_x_90:
[----:B------:R-:W3:Y:S01]  /*5570*/  @!UP3 LDCU.128 UR8, c[0x0][0xb10] ;  /* 0x00016200ff08b7ac */ /* 0x000ee20008000c00 */
[C---:B------:R-:W-:Y:S02]  /*5580*/  ISETP.NE.U32.AND P1, PT, R4.reuse, RZ, PT ;  /* 0x000000ff0400720c */ /* 0x040fe40003f25070 */
[----:B------:R-:W-:Y:S02]  /*5590*/  ISETP.NE.U32.AND P0, PT, R4, RZ, PT ;  /* 0x000000ff0400720c */ /* 0x000fe40003f05070 */
[C---:B------:R-:W-:Y:S02]  /*55a0*/  ISETP.NE.AND.EX P1, PT, R5.reuse, RZ, PT, P1 ;  /* 0x000000ff0500720c */ /* 0x040fe40003f25310 */
[----:B------:R-:W-:Y:S01]  /*55b0*/  ISETP.NE.AND.EX P0, PT, R5, RZ, PT, P0 ;  /* 0x000000ff0500720c */ /* 0x000fe20003f05300 */
[----:B------:R-:W4:Y:S01]  /*55c0*/  @!UP3 LDCU UR5, c[0x0][0xb0c] ;  /* 0x00016180ff05b7ac */ /* 0x000f220008000800 */
[----:B------:R-:W-:Y:S01]  /*55d0*/  SHF.L.U32 R9, R15, 0x1f, RZ ;  /* 0x0000001f0f097819 */ /* 0x000fe200000006ff */
[----:B------:R-:W-:Y:S02]  /*55e0*/  USHF.L.U32 UR42, UR20, 0x7, URZ ;  /* 0x00000007142a7899 */ /* 0x000fe400080006ff */
[----:B------:R-:W-:Y:S02]  /*55f0*/  USHF.L.U32 UR43, UR24, 0x6, URZ ;  /* 0x00000006182b7899 */ /* 0x000fe400080006ff */
[----:B---3--:R-:W-:Y:S07]  /*5600*/  UIMAD.WIDE.U32 UR6, UR14, UR8, URZ ;  /* 0x000000080e0672a5 */ /* 0x008fee000f8e00ff */
[----:B------:R-:W-:Y:S01]  /*5610*/  @!UP3 UMOV UR4, UR7 ;  /* 0x000000070004bc82 */ /* 0x000fe20008000000 */
[----:B----4-:R-:W-:Y:S02]  /*5620*/  @!UP3 UISETP.NE.AND UP0, UPT, UR5, 0x1, UPT ;  /* 0x000000010500b88c */ /* 0x010fe4000bf05270 */
[----:B------:R-:W-:Y:S02]  /*5630*/  @!UP3 USHF.R.U32.HI UR4, URZ, UR9, UR4 ;  /* 0x00000009ff04b299 */ /* 0x000fe40008011604 */
[----:B------:R-:W-:Y:S02]  /*5640*/  UIMAD.WIDE.U32 UR6, UR13, UR11, URZ ;  /* 0x0000000b0d0672a5 */ /* 0x000fe4000f8e00ff */
[----:B------:R-:W-:Y:S02]  /*5650*/  @!UP3 USEL UR8, UR14, UR4, !UP0 ;  /* 0x000000040e08b287 */ /* 0x000fe4000c000000 */
[----:B------:R-:W-:Y:S03]  /*5660*/  @!UP3 UISETP.NE.AND UP0, UPT, UR10, 0x1, UPT ;  /* 0x000000010a00b88c */ /* 0x000fe6000bf05270 */
[----:B------:R-:W-:Y:S02]  /*5670*/  @!UP3 UMOV UR6, UR7 ;  /* 0x000000070006bc82 */ /* 0x000fe40008000000 */
[----:B------:R-:W3:Y:S02]  /*5680*/  @!UP3 LDCU UR4, c[0x0][0xb20] ;  /* 0x00016400ff04b7ac */ /* 0x000ee40008000800 */
[----:B---3--:R-:W-:Y:S04]  /*5690*/  @!UP3 USHF.R.U32.HI UR6, URZ, UR4, UR6 ;  /* 0x00000004ff06b299 */ /* 0x008fe80008011606 */
[----:B------:R-:W-:Y:S04]  /*56a0*/  @!UP3 USEL UR6, UR13, UR6, !UP0 ;  /* 0x000000060d06b287 */ /* 0x000fe8000c000000 */
[----:B------:R-:W-:Y:S02]  /*56b0*/  @!UP3 UIADD3 UR4, UPT, UPT, -UR8, UR6, URZ ;  /* 0x000000060804b290 */ /* 0x000fe4000fffe1ff */
[----:B------:R-:W-:Y:S02]  /*56c0*/  @!UP3 UIADD3 UR6, UPT, UPT, UR8, -UR6, URZ ;  /* 0x800000060806b290 */ /* 0x000fe4000fffe0ff */
[----:B------:R-:W-:Y:S02]  /*56d0*/  @!UP3 UIMAD UR14, UR4, UR5, UR14 ;  /* 0x00000005040eb2a4 */ /* 0x000fe4000f8e020e */
[----:B------:R-:W-:Y:S01]  /*56e0*/  @!UP3 UIMAD UR13, UR6, UR10, UR13 ;  /* 0x0000000a060db2a4 */ /* 0x000fe2000f8e020d */
[----:B------:R-:W-:Y:S11]  /*56f0*/  BRA.U UP2, `(.L_x_91) ;  /* 0x0000000102107547 */ /* 0x000ff6000b800000 */
[----:B------:R-:W-:Y:S04]  /*5700*/  MOV R6, UR46 ;  /* 0x0000002e00067c02 */ /* 0x000fe80008000f00 */
[----:B------:R-:W-:Y:S04]  /*5710*/  SHF.L.U32 R6, R6, 0x1f, RZ ;  /* 0x0000001f06067819 */ /* 0x000fe800000006ff */
[----:B------:R-:W3:Y:S02]  /*5720*/  SYNCS.PHASECHK.TRANS64.TRYWAIT P2, [UR21+0x78], R6 ;  /* 0x00007806ff0075a7 */ /* 0x000ee40008041115 */
[----:B---3--:R-:W-:Y:S05]  /*5730*/  @!P2 BRA `(.L_x_92) ;  /* 0x0000004c0008a947 */ /* 0x008fea0003800000 */
.L_x_91:
[----:B------:R-:W-:Y:S05]  /*5740*/  @!P1 BRA `(.L_x_93) ;  /* 0x0000000000309947 */ /* 0x000fea0003800000 */
[----:B------:R-:W-:Y:S01]  /*5750*/  ISETP.NE.U32.AND P1, PT, R2, RZ, PT ;  /* 0x000000ff0200720c */ /* 0x000fe20003f25070 */
[----:B------:R-:W3:Y:S01]  /*5760*/  LDCU.64 UR4, c[0x0][0x358] ;  /* 0x00006b00ff0477ac */ /* 0x000ee20008000a00 */
[----:B------:R-:W-:Y:S02]  /*5770*/  IMAD.MOV.U32 R56, RZ, RZ, 0x1 ;  /* 0x00000001ff387424 */ /* 0x000fe400078e00ff */
[----:B------:R-:W-:Y:S11]  /*5780*/  ISETP.NE.AND.EX P1, PT, R3, RZ, PT, P1 ;  /* 0x000000ff0300720c */ /* 0x000ff60003f25310 */
[----:B------:R-:W-:Y:S02]  /*5790*/  @!UPT UIADD3 URZ, UPT, UPT, URZ, URZ, URZ ;  /* 0x000000fffffff290 */ /* 0x000fe4000fffe0ff */
[----:B------:R-:W4:Y:S01]  /*57a0*/  @P1 LDC.64 R10, c[0x0][0x888] ;  /* 0x00022200ff0a1b82 */ /* 0x000f220000000a00 */
[----:B-1----:R-:W-:Y:S04]  /*57b0*/  @P1 IMAD R0, R4, UR60, RZ ;  /* 0x0000003c04001c24 */ /* 0x002fe8000f8e02ff */
[----:B----4-:R-:W-:Y:S04]  /*57c0*/  @P1 IMAD.WIDE R10, R0, 0x4, R10 ;  /* 0x00000004000a1825 */ /* 0x010fe800078e020a */
[----:B------:R-:W-:Y:S01]  /*57d0*/  HFMA2 R0, -RZ, RZ, 0, 5.9604644775390625e-08 ;  /* 0x00000001ff007431 */ /* 0x000fe200000001ff */
[----:B---3-5:R3:W5:Y:S04]  /*57e0*/  @P1 LDG.E R26, desc[UR4][R10.64] ;  /* 0x000000040a1a1981 */ /* 0x028768000c1e1900 */
[----:B------:R-:W-:Y:S01]  /*57f0*/  @!P1 PRMT R56, R0, 0x7610, R56 ;  /* 0x0000761000389816 */ /* 0x000fe20000000038 */
[----:B---3--:R-:W4:Y:S06]  /*5800*/  @!P1 LDC R26, c[0x0][0x880] ;  /* 0x00022000ff1a9b82 */ /* 0x008f2c0000000800 */
.L_x_93:
[----:B----45:R-:W-:Y:S01]  /*5810*/  @!P0 FSETP.EQ.AND P1, PT, R26, RZ, PT ;  /* 0x000000ff1a00820b */ /* 0x030fe20003f22000 */
[----:B------:R-:W-:Y:S01]  /*5820*/  @!UPT UIADD3 URZ, UPT, UPT, URZ, URZ, URZ ;  /* 0x000000fffffff290 */ /* 0x000fe2000fffe0ff */
[----:B------:R-:W-:Y:S11]  /*5830*/  @!P0 BRA `(.L_x_94) ;  /* 0x0000000000188947 */ /* 0x000ff60003800000 */
[----:B------:R-:W-:Y:S02]  /*5840*/  LOP3.LUT P0, RZ, R56, 0xff, RZ, 0xc0, !PT ;  /* 0x000000ff38ff7812 */ /* 0x000fe4000780c0ff */
[----:B------:R-:W-:Y:S04]  /*5850*/  ISETP.NE.U32.AND P1, PT, R2, RZ, PT ;  /* 0x000000ff0200720c */ /* 0x000fe80003f25070 */
[----:B------:R-:W-:Y:S04]  /*5860*/  ISETP.NE.AND.EX P1, PT, R3, RZ, PT, P1 ;  /* 0x000000ff0300720c */ /* 0x000fe80003f25310 */
[----:B------:R-:W-:Y:S03]  /*5870*/  PLOP3.LUT P1, PT, P1, PT, PT, 0x8, 0x80 ;  /* 0x000000000080781c */ /* 0x000fe60000f2e170 */
[----:B------:R-:W-:Y:S11]  /*5880*/  @P0 FSETP.EQ.AND P1, PT, R26, RZ, PT ;  /* 0x000000ff1a00020b */ /* 0x000ff60003f22000 */
[----:B------:R-:W-:Y:S02]  /*5890*/  @!UPT UIADD3 URZ, UPT, UPT, URZ, URZ, URZ ;  /* 0x000000fffffff290 */ /* 0x000fe4000fffe0ff */
.L_x_94:
[----:B------:R-:W3:Y:S01]  /*58a0*/  SYNCS.PHASECHK.TRANS64.TRYWAIT P2, [UR21+0x50], R9 ;  /* 0x00005009ff0075a7 */ /* 0x000ee20008041115 */
[----:B------:R-:W-:Y:S04]  /*58b0*/  ELECT P0, URZ, PT ;  /* 0x0000000000ff782f */ /* 0x000fe80003800000 */
[----:B------:R-:W-:Y:S11]  /*58c0*/  PLOP3.LUT P1, PT, P1, P0, PT, 0xf2, 0x2f ;  /* 0x00000000002f781c */ /* 0x000ff60000f21e72 */
[----:B------:R-:W-:Y:S02]  /*58d0*/  @!UPT UIADD3 URZ, UPT, UPT, URZ, URZ, URZ ;  /* 0x000000fffffff290 */ /* 0x000fe4000fffe0ff */
[----:B------:R-:W-:Y:S05]  /*58e0*/  @!P1 IADD3 R8, P0, PT, R16, 0x580, RZ ;  /* 0x0000058010089810 */ /* 0x000fea0007f1e0ff */
[----:B-1----:R-:W-:Y:S01]  /*58f0*/  @!P1 IMAD.X R6, RZ, RZ, R17, P0 ;  /* 0x000000ffff069224 */ /* 0x002fe200000e0611 */
[----:B---3--:R-:W-:Y:S07]  /*5900*/  @!P2 BRA `(.L_x_95) ;  /* 0x0000004800aca947 */ /* 0x008fee0003800000 */
.L_x_183:
[----:B------:R-:W-:Y:S01]  /*5910*/  @!P1 R2UR UR5, R8 ;  /* 0x00000000080592ca */ /* 0x000fe200000e0000 */
[----:B------:R-:W-:Y:S01]  /*5920*/  VOTEU.ALL UP0, P1 ;  /* 0x0000000000ff7886 */ /* 0x000fe20000800000 */
[----:B------:R-:W-:Y:S01]  /*5930*/  @!P1 R2UR UR4, R6 ;  /* 0x00000000060492ca */ /* 0x000fe200000e0000 */
[----:B------:R-:W-:Y:S01]  /*5940*/  UMOV UR16, 0x0 ;  /* 0x0000000000107882 */ /* 0x000fe20000000000 */
[----:B------:R-:W-:Y:S01]  /*5950*/  UMOV UR17, 0x10000000 ;  /* 0x1000000000117882 */ /* 0x000fe20000000000 */
[----:B------:R-:W-:Y:S01]  /*5960*/  UMOV UR44, UR60 ;  /* 0x0000003c002c7c82 */ /* 0x000fe20008000000 */
[----:B------:R-:W-:Y:S01]  /*5970*/  @!UP0 UIADD3 UR40, UPT, UPT, UR21, 0x200, URZ ;  /* 0x0000020015288890 */ /* 0x000fe2000fffe0ff */
[----:B-1----:R-:W-:Y:S01]  /*5980*/  @!P1 IMAD.MOV.U32 R0, RZ, RZ, 0x2000 ;  /* 0x00002000ff009424 */ /* 0x002fe200078e00ff */
[----:B------:R-:W-:Y:S01]  /*5990*/  @!UP0 UIADD3 UR10, UPT, UPT, UR42, 0x40, URZ ;  /* 0x000000402a0a8890 */ /* 0x000fe2000fffe0ff */
[----:B------:R-:W-:Y:S01]  /*59a0*/  @!P1 IADD3 R8, P0, PT, R16, 0x580, RZ ;  /* 0x0000058010089810 */ /* 0x000fe20007f1e0ff */
[----:B------:R-:W-:Y:S01]  /*59b0*/  @!UP0 UIADD3 UR8, UPT, UPT, UR21, 0x1200, URZ ;  /* 0x0000120015088890 */ /* 0x000fe2000fffe0ff */
[----:B------:R-:W-:Y:S02]  /*59c0*/  VOTEU.ALL UP0, P1 ;  /* 0x0000000000ff7886 */ /* 0x000fe40000800000 */
[----:B------:R-:W-:Y:S01]  /*59d0*/  IMAD.U32 R10, RZ, RZ, UR5 ;  /* 0x00000005ff0a7e24 */ /* 0x000fe2000f8e00ff */
[----:B------:R-:W-:Y:S01]  /*59e0*/  UMOV UR9, UR41 ;  /* 0x0000002900097c82 */ /* 0x000fe20008000000 */
[----:B------:R-:W-:Y:S01]  /*59f0*/  IMAD.U32 R11, RZ, RZ, UR4 ;  /* 0x00000004ff0b7e24 */ /* 0x000fe2000f8e00ff */
[----:B------:R-:W-:Y:S01]  /*5a00*/  UMOV UR11, UR43 ;  /* 0x0000002b000b7c82 */ /* 0x000fe20008000000 */
[----:B------:R-:W-:Y:S01]  /*5a10*/  UMOV UR12, UR60 ;  /* 0x0000003c000c7c82 */ /* 0x000fe20008000000 */
[----:B------:R-:W-:Y:S01]  /*5a20*/  @!P1 R2UR UR4, R10 ;  /* 0x000000000a0492ca */ /* 0x000fe200000e0000 */
[----:B------:R-:W-:Y:S01]  /*5a30*/  UPRMT UR6, UR61, 0x654, UR41 ;  /* 0x000006543d067896 */ /* 0x000fe20008000029 */
[----:B------:R-:W-:Y:S01]  /*5a40*/  @!P1 R2UR UR5, R11 ;  /* 0x000000000b0592ca */ /* 0x000fe200000e0000 */
[----:B------:R-:W-:Y:S11]  /*5a50*/  @!P1 IMAD.X R6, RZ, RZ, R17, P0 ;  /* 0x000000ffff069224 */ /* 0x000ff600000e0611 */
[----:B------:R-:W-:Y:S01]  /*5a60*/  @!UPT UIADD3 URZ, UPT, UPT, URZ, URZ, URZ ;  /* 0x000000fffffff290 */ /* 0x000fe2000fffe0ff */
[----:B------:R1:W-:Y:S01]  /*5a70*/  @!UP0 UTMALDG.3D [UR40], [UR4], desc[UR16] ;  /* 0x00001028040085b4 */ /* 0x0003e20008011000 */
[----:B------:R-:W-:Y:S05]  /*5a80*/  VOTEU.ALL UP0, P1 ;  /* 0x0000000000ff7886 */ /* 0x000fea0000800000 */
[----:B------:R1:W-:Y:S01]  /*5a90*/  @!UP0 UTMALDG.3D [UR8], [UR4], desc[UR16] ;  /* 0x00001008040085b4 */ /* 0x0003e20008011000 */
[----:B------:R1:W-:Y:S01]  /*5aa0*/  @!P1 SYNCS.ARRIVE.TRANS64.RED.A0TR RZ, [UR21+0x30], R0 ;  /* 0x00003000ffff99a7 */ /* 0x0003e20008300415 */
[----:B------:R-:W-:Y:S01]  /*5ab0*/  SYNCS.ARRIVE.TRANS64.RED.A1T0 RZ, [UR6], RZ ;  /* 0x000000ffffff79a7 */ /* 0x000fe20008100406 */
[----:B------:R-:W3:Y:S02]  /*5ac0*/  SYNCS.PHASECHK.TRANS64.TRYWAIT P2, [UR21+0x58], R9 ;  /* 0x00005809ff0075a7 */ /* 0x000ee40008041115 */
[----:B-1-3--:R-:W-:Y:S05]  /*5ad0*/  @!P2 BRA `(.L_x_96) ;  /* 0x000000480050a947 */ /* 0x00afea0003800000 */
.L_x_185:
        /* <DEDUP_REMOVED lines=10> */
[----:B------:R-:W-:Y:S02]  /*5b80*/  @!UP0 UIADD3 UR10, UPT, UPT, UR42, 0x50, URZ ;  /* 0x000000502a0a8890 */ /* 0x000fe4000fffe0ff */
[----:B------:R-:W-:Y:S01]  /*5b90*/  @!UP0 UIADD3 UR8, UPT, UPT, UR21, 0x3200, URZ ;  /* 0x0000320015088890 */ /* 0x000fe2000fffe0ff */
[----:B------:R-:W-:Y:S01]  /*5ba0*/  IMAD.U32 R10, RZ, RZ, UR5 ;  /* 0x00000005ff0a7e24 */ /* 0x000fe2000f8e00ff */
[----:B------:R-:W-:Y:S01]  /*5bb0*/  VOTEU.ALL UP0, P1 ;  /* 0x0000000000ff7886 */ /* 0x000fe20000800000 */
[----:B------:R-:W-:Y:S01]  /*5bc0*/  IMAD.U32 R11, RZ, RZ, UR4 ;  /* 0x00000004ff0b7e24 */ /* 0x000fe2000f8e00ff */
[----:B------:R-:W-:Y:S01]  /*5bd0*/  UMOV UR36, UR60 ;  /* 0x0000003c00247c82 */ /* 0x000fe20008000000 */
[----:B------:R-:W-:Y:S01]  /*5be0*/  UMOV UR9, UR33 ;  /* 0x0000002100097c82 */ /* 0x000fe20008000000 */
[----:B------:R-:W-:Y:S01]  /*5bf0*/  @!P1 R2UR UR4, R10 ;  /* 0x000000000a0492ca */ /* 0x000fe200000e0000 */
[----:B------:R-:W-:Y:S01]  /*5c00*/  UMOV UR11, UR43 ;  /* 0x0000002b000b7c82 */ /* 0x000fe20008000000 */
[----:B------:R-:W-:Y:S01]  /*5c10*/  @!P1 R2UR UR5, R11 ;  /* 0x000000000b0592ca */ /* 0x000fe200000e0000 */
[----:B------:R-:W-:Y:S01]  /*5c20*/  UMOV UR12, UR60 ;  /* 0x0000003c000c7c82 */ /* 0x000fe20008000000 */
[----:B------:R-:W-:Y:S01]  /*5c30*/  UPRMT UR6, UR61, 0x654, UR33 ;  /* 0x000006543d067896 */ /* 0x000fe20008000021 */
[----:B------:R-:W-:Y:S10]  /*5c40*/  @!P1 IMAD.X R6, RZ, RZ, R17, P0 ;  /* 0x000000ffff069224 */ /* 0x000ff400000e0611 */
[----:B------:R1:W-:Y:S01]  /*5c50*/  @!UP0 UTMALDG.3D [UR32], [UR4], desc[UR16] ;  /* 0x00001020040085b4 */ /* 0x0003e20008011000 */
[----:B------:R-:W-:Y:S05]  /*5c60*/  VOTEU.ALL UP0, P1 ;  /* 0x0000000000ff7886 */ /* 0x000fea0000800000 */
[----:B------:R1:W-:Y:S01]  /*5c70*/  @!UP0 UTMALDG.3D [UR8], [UR4], desc[UR16] ;  /* 0x00001008040085b4 */ /* 0x0003e20008011000 */
[----:B------:R1:W-:Y:S01]  /*5c80*/  @!P1 SYNCS.ARRIVE.TRANS64.RED.A0TR RZ, [UR21+0x38], R0 ;  /* 0x00003800ffff99a7 */ /* 0x0003e20008300415 */
[----:B------:R-:W-:Y:S01]  /*5c90*/  SYNCS.ARRIVE.TRANS64.RED.A1T0 RZ, [UR6], RZ ;  /* 0x000000ffffff79a7 */ /* 0x000fe20008100406 */
[----:B------:R-:W3:Y:S02]  /*5ca0*/  SYNCS.PHASECHK.TRANS64.TRYWAIT P2, [UR21+0x60], R9 ;  /* 0x00006009ff0075a7 */ /* 0x000ee40008041115 */
[----:B-1-3--:R-:W-:Y:S05]  /*5cb0*/  @!P2 BRA `(.L_x_97) ;  /* 0x0000004400f0a947 */ /* 0x00afea0003800000 */
.L_x_187:
        /* <DEDUP_REMOVED lines=9> */
[----:B------:R-:W-:Y:S01]  /*5d50*/  VIADD R14, R14, 0x1 ;  /* 0x000000010e0e7836 */ /* 0x000fe20000000000 */
        /* <DEDUP_REMOVED lines=11> */
[----:B------:R-:W-:Y:S11]  /*5e10*/  UPRMT UR6, UR61, 0x654, UR25 ;  /* 0x000006543d067896 */ /* 0x000ff60008000019 */
[----:B------:R1:W-:Y:S01]  /*5e20*/  @!UP0 UTMALDG.3D [UR24], [UR4], desc[UR16] ;  /* 0x00001018040085b4 */ /* 0x0003e20008011000 */
[----:B------:R-:W-:Y:S05]  /*5e30*/  VOTEU.ALL UP0, P1 ;  /* 0x0000000000ff7886 */ /* 0x000fea0000800000 */
[----:B------:R1:W-:Y:S01]  /*5e40*/  @!UP0 UTMALDG.3D [UR8], [UR4], desc[UR16] ;  /* 0x00001008040085b4 */ /* 0x0003e20008011000 */
[----:B------:R1:W-:Y:S01]  /*5e50*/  @!P1 SYNCS.ARRIVE.TRANS64.RED.A0TR RZ, [UR21+0x40], R0 ;  /* 0x00004000ffff99a7 */ /* 0x0003e20008300415 */
[----:B------:R-:W-:Y:S01]  /*5e60*/  SYNCS.ARRIVE.TRANS64.RED.A1T0 RZ, [UR6], RZ ;  /* 0x000000ffffff79a7 */ /* 0x000fe20008100406 */
[----:B------:R-:W3:Y:S02]  /*5e70*/  SYNCS.PHASECHK.TRANS64.TRYWAIT P0, [UR21+0x68], R9 ;  /* 0x00006809ff0075a7 */ /* 0x000ee40008001115 */
[----:B-1-3--:R-:W-:Y:S05]  /*5e80*/  @!P0 BRA `(.L_x_98) ;  /* 0x0000004400948947 */ /* 0x00afea0003800000 */
.L_x_189:
[----:B------:R-:W-:Y:S01]  /*5e90*/  UPLOP3.LUT UP2, UPT, UPT, UPT, UPT, 0x80, 0x8 ;  /* 0x000000000008789c */ /* 0x000fe20003f4f070 */
[----:B------:R-:W-:Y:S01]  /*5ea0*/  @!P1 IADD3 R6, P0, PT, R16, 0x580, RZ ;  /* 0x0000058010069810 */ /* 0x000fe20007f1e0ff */
[----:B------:R-:W-:Y:S01]  /*5eb0*/  UMOV UR6, 0x0 ;  /* 0x0000000000067882 */ /* 0x000fe20000000000 */
[----:B------:R-:W-:Y:S01]  /*5ec0*/  UMOV UR7, 0x10000000 ;  /* 0x1000000000077882 */ /* 0x000fe20000000000 */
[----:B------:R-:W-:Y:S01]  /*5ed0*/  VOTEU.ALL UP0, P1 ;  /* 0x0000000000ff7886 */ /* 0x000fe20000800000 */
[----:B------:R-:W-:Y:S01]  /*5ee0*/  @!P1 R2UR UR5, R6 ;  /* 0x00000000060592ca */ /* 0x000fe200000e0000 */
[----:B-1----:R-:W-:Y:S01]  /*5ef0*/  @!P1 IMAD.X R0, RZ, RZ, R17, P0 ;  /* 0x000000ffff009224 */ /* 0x002fe200000e0611 */
[----:B------:R-:W-:Y:S01]  /*5f00*/  UMOV UR19, UR43 ;  /* 0x0000002b00137c82 */ /* 0x000fe20008000000 */
[----:B------:R-:W-:Y:S01]  /*5f10*/  UMOV UR20, UR60 ;  /* 0x0000003c00147c82 */ /* 0x000fe20008000000 */
[----:B------:R-:W-:Y:S01]  /*5f20*/  @!UP0 UIADD3 UR18, UPT, UPT, UR42, 0x30, URZ ;  /* 0x000000302a128890 */ /* 0x000fe2000fffe0ff */
[----:B------:R-:W-:Y:S01]  /*5f30*/  R2UR UR26, R58 ;  /* 0x000000003a1a72ca */ /* 0x000fe200000e0000 */
[----:B------:R-:W-:Y:S01]  /*5f40*/  @!UP0 UIADD3 UR16, UPT, UPT, UR21, 0x6200, URZ ;  /* 0x0000620015108890 */ /* 0x000fe2000fffe0ff */
[----:B------:R-:W-:Y:S01]  /*5f50*/  @!P1 R2UR UR4, R0 ;  /* 0x00000000000492ca */ /* 0x000fe200000e0000 */
[----:B------:R-:W-:Y:S01]  /*5f60*/  @!UP0 UIADD3 UR17, UPT, UPT, UR21, 0x48, URZ ;  /* 0x0000004815118890 */ /* 0x000fe2000fffe0ff */
[----:B------:R-:W-:Y:S01]  /*5f70*/  R2UR UR24, R59 ;  /* 0x000000003b1872ca */ /* 0x000fe200000e0000 */
[----:B------:R-:W-:Y:S01]  /*5f80*/  @!UP0 UIADD3 UR10, UPT, UPT, UR42, 0x70, URZ ;  /* 0x000000702a0a8890 */ /* 0x000fe2000fffe0ff */
[----:B------:R-:W-:Y:S01]  /*5f90*/  ISETP.NE.AND P0, PT, R14, 0x2, PT ;  /* 0x000000020e00780c */ /* 0x000fe20003f05270 */
[----:B------:R-:W-:Y:S01]  /*5fa0*/  @!UP0 UIADD3 UR8, UPT, UPT, UR21, 0x7200, URZ ;  /* 0x0000720015088890 */ /* 0x000fe2000fffe0ff */
[----:B------:R-:W-:Y:S01]  /*5fb0*/  IMAD.U32 R8, RZ, RZ, UR5 ;  /* 0x00000005ff087e24 */ /* 0x000fe2000f8e00ff */
[----:B------:R-:W-:Y:S01]  /*5fc0*/  VOTEU.ALL UP0, P1 ;  /* 0x0000000000ff7886 */ /* 0x000fe20000800000 */
[----:B------:R-:W-:Y:S01]  /*5fd0*/  UMOV UR11, UR43 ;  /* 0x0000002b000b7c82 */ /* 0x000fe20008000000 */
[----:B------:R-:W-:Y:S01]  /*5fe0*/  UMOV UR12, UR60 ;  /* 0x0000003c000c7c82 */ /* 0x000fe20008000000 */
[----:B------:R-:W-:Y:S01]  /*5ff0*/  UMOV UR9, UR17 ;  /* 0x0000001100097c82 */ /* 0x000fe20008000000 */
[----:B------:R-:W-:Y:S01]  /*6000*/  SEL R0, RZ, 0x1, P0 ;  /* 0x00000001ff007807 */ /* 0x000fe20000000000 */
[----:B------:R-:W-:Y:S01]  /*6010*/  UMOV UR60, UR29 ;  /* 0x0000001d003c7c82 */ /* 0x000fe20008000000 */
[----:B------:R-:W-:Y:S01]  /*6020*/  IMAD.U32 R9, RZ, RZ, UR4 ;  /* 0x00000004ff097e24 */ /* 0x000fe2000f8e00ff */
[----:B------:R-:W-:Y:S01]  /*6030*/  @!P1 R2UR UR4, R8 ;  /* 0x00000000080492ca */ /* 0x000fe200000e0000 */
[----:B------:R-:W-:Y:S01]  /*6040*/  UIADD3 UR24, UPT, UPT, UR14, UR24, URZ ;  /* 0x000000180e187290 */ /* 0x000fe2000fffe0ff */
[----:B------:R-:W-:Y:S02]  /*6050*/  LOP3.LUT R13, R13, R0, RZ, 0x3c, !PT ;  /* 0x000000000d0d7212 */ /* 0x000fe400078e3cff */
[----:B------:R-:W-:Y:S02]  /*6060*/  @!P1 R2UR UR5, R9 ;  /* 0x00000000090592ca */ /* 0x000fe400000e0000 */
[----:B------:R-:W-:Y:S02]  /*6070*/  LOP3.LUT R15, R15, 0x1, RZ, 0x3c, !PT ;  /* 0x000000010f0f7812 */ /* 0x000fe400078e3cff */
[----:B------:R-:W-:Y:S09]  /*6080*/  SEL R14, R14, RZ, P0 ;  /* 0x000000ff0e0e7207 */ /* 0x000ff20000000000 */
[----:B------:R1:W-:Y:S01]  /*6090*/  @!UP0 UTMALDG.3D [UR16], [UR4], desc[UR6] ;  /* 0x00000610040085b4 */ /* 0x0003e20008011000 */
[----:B------:R-:W-:Y:S05]  /*60a0*/  VOTEU.ALL UP0, P1 ;  /* 0x0000000000ff7886 */ /* 0x000fea0000800000 */
[----:B------:R3:W-:Y:S01]  /*60b0*/  @!UP0 UTMALDG.3D [UR8], [UR4], desc[UR6] ;  /* 0x00000608040085b4 */ /* 0x0007e20008011000 */
[----:B------:R3:W-:Y:S01]  /*60c0*/  @!P1 SYNCS.ARRIVE.TRANS64.RED.A0TR RZ, [UR21+0x48], R7 ;  /* 0x00004807ffff99a7 */ /* 0x0007e20008300415 */
[----:B------:R-:W-:Y:S01]  /*60d0*/  SYNCS.ARRIVE.TRANS64.RED.A1T0 RZ, [UR37], RZ ;  /* 0x000000ffffff79a7 */ /* 0x000fe20008100425 */
[----:B-1----:R-:W-:Y:S01]  /*60e0*/  UIADD3 UR20, UPT, UPT, UR13, UR26, URZ ;  /* 0x0000001a0d147290 */ /* 0x002fe2000fffe0ff */
[----:B------:R-:W-:Y:S11]  /*60f0*/  BRA.U UP1, `(.L_x_99) ;  /* 0xffffffed01fc7547 */ /* 0x000ff6000b83ffff */
[----:B------:R-:W-:-:S04]  /*6100*/  SHF.L.U32 R2, R15, 0x1f, RZ ;  /* 0x0000001f0f027819 */ /* 0x000fc800000006ff */
[----:B------:R-:W1:Y:S02]  /*6110*/  SYNCS.PHASECHK.TRANS64.TRYWAIT P0, [UR21+0x50], R2 ;  /* 0x00005002ff0075a7 */ /* 0x000e640008001115 */
[----:B-1----:R-:W-:Y:S05]  /*6120*/  @!P0 BRA `(.L_x_100) ;  /* 0x0000004400048947 */ /* 0x002fea0003800000 */
.L_x_191:
[----:B------:R-:W4:Y:S02]  /*6130*/  SYNCS.PHASECHK.TRANS64.TRYWAIT P0, [UR21+0x58], R2 ;  /* 0x00005802ff0075a7 */ /* 0x000f240008001115 */
[----:B----4-:R-:W-:Y:S05]  /*6140*/  @!P0 BRA `(.L_x_101) ;  /* 0x0000004400148947 */ /* 0x010fea0003800000 */
.L_x_193:
[----:B------:R-:W4:Y:S02]  /*6150*/  SYNCS.PHASECHK.TRANS64.TRYWAIT P0, [UR21+0x60], R2 ;  /* 0x00006002ff0075a7 */ /* 0x000f240008001115 */
[----:B----4-:R-:W-:Y:S05]  /*6160*/  @!P0 BRA `(.L_x_102) ;  /* 0x0000004400248947 */ /* 0x010fea0003800000 */
.L_x_195:
[----:B-1----:R-:W-:-:S07]  /*6170*/  MOV R0, UR21 ;  /* 0x0000001500007c02 */ /* 0x002fce0008000f00 */
.L_x_103:
[----:B-1----:R-:W-:-:S04]  /*6180*/  SHF.L.U32 R2, R15, 0x1f, RZ ;  /* 0x0000001f0f027819 */ /* 0x002fc800000006ff */
[----:B------:R1:W4:Y:S03]  /*6190*/  SYNCS.PHASECHK.TRANS64.TRYWAIT P0, [R0+URZ+0x68], R2 ;  /* 0x00006802000075a7 */ /* 0x00032600080011ff */
[----:B----4-:R-:W-:Y:S05]  /*61a0*/  @!P0 NANOSLEEP.SYNCS 0x989680 ;  /* 0x009896800000895d */ /* 0x010fea0003900000 */
[----:B------:R-:W4:Y:S02]  /*61b0*/  @!P0 SYNCS.PHASECHK.TRANS64 P0, [R0+URZ+0x68], R2 ;  /* 0x00006802000085a7 */ /* 0x000f2400080010ff */
[----:B--234-:R-:W-:Y:S05]  /*61c0*/  @P0 EXIT ;  /* 0x000000000000094d */ /* 0x01cfea0003800000 */
[----:B------:R-:W-:Y:S05]  /*61d0*/  BRA `(.L_x_103) ;  /* 0xfffffffc00e87947 */ /* 0x000fea000383ffff */
.L_x_88:
[----:B------:R-:W-:-:S06]  /*61e0*/  UISETP.GE.AND UP0, UPT, UR21, 0x4, UPT ;  /* 0x000000041500788c */ /* 0x000fcc000bf06270 */
[----:B------:R-:W-:-:S13]  /*61f0*/  PLOP3.LUT P0, PT, PT, PT, UP0, 0x80, 0x8 ;  /* 0x000000000008781c */ /* 0x000fda0003f0f008 */
[----:B-1----:R-:W-:Y:S05]  /*6200*/  @!P0 EXIT ;  /* 0x000000000000894d */ /* 0x002fea0003800000 */
[----:B------:R-:W-:Y:S01]  /*6210*/  BAR.SYNC.DEFER_BLOCKING 0x6, 0xa0 ;  /* 0x0182800000007b1d */ /* 0x000fe20000010000 */
[C---:B------:R-:W-:Y:S01]  /*6220*/  IMAD.SHL.U32 R5, R70.reuse, 0x10, RZ ;  /* 0x0000001046057824 */ /* 0x040fe200078e00ff */
[C---:B------:R-:W-:Y:S01]  /*6230*/  LOP3.LUT R71, R70.reuse, 0x60, RZ, 0xc0, !PT ;  /* 0x0000006046477812 */ /* 0x040fe200078ec0ff */
[----:B------:R-:W-:Y:S01]  /*6240*/  IMAD.SHL.U32 R7, R57, 0x200, RZ ;  /* 0x0000020039077824 */ /* 0x000fe200078e00ff */
[C---:B------:R-:W-:Y:S01]  /*6250*/  LOP3.LUT R68, R70.reuse, 0x2, RZ, 0xc0, !PT ;  /* 0x0000000246447812 */ /* 0x040fe200078ec0ff */
[C---:B------:R-:W-:Y:S01]  /*6260*/  IMAD.SHL.U32 R4, R70.reuse, 0x2, RZ ;  /* 0x0000000246047824 */ /* 0x040fe200078e00ff */
[----:B------:R-:W-:Y:S02]  /*6270*/  UMOV UR43, 0x400 ;  /* 0x00000400002b7882 */ /* 0x000fe40000000000 */
[----:B------:R-:W1:Y:S01]  /*6280*/  LDC.64 R52, c[0x0][0x888] ;  /* 0x00022200ff347b82 */ /* 0x000e620000000a00 */
[----:B------:R-:W-:Y:S01]  /*6290*/  ULEA UR43, UR61, UR43, 0x18 ;  /* 0x0000002b3d2b7291 */ /* 0x000fe2000f8ec0ff */
[----:B------:R-:W-:Y:S01]  /*62a0*/  LOP3.LUT R69, R5, 0x590, RZ, 0xc0, !PT ;  /* 0x0000059005457812 */ /* 0x000fe200078ec0ff */
[----:B------:R-:W-:Y:S01]  /*62b0*/  IMAD.SHL.U32 R6, R57, 0x200000, RZ ;  /* 0x0020000039067824 */ /* 0x000fe200078e00ff */
[----:B------:R-:W-:Y:S01]  /*62c0*/  LOP3.LUT R5, R5, 0x60, RZ, 0xc0, !PT ;  /* 0x0000006005057812 */ /* 0x000fe200078ec0ff */
[----:B------:R-:W-:Y:S01]  /*62d0*/  UIADD3 UR4, UPT, UPT, UR43, 0x200, URZ ;  /* 0x000002002b047890 */ /* 0x000fe2000fffe0ff */
[----:B------:R-:W-:Y:S01]  /*62e0*/  LOP3.LUT R69, R69, 0x200, R7, 0xf8, !PT ;  /* 0x0000020045457812 */ /* 0x000fe200078ef807 */
[----:B------:R-:W-:Y:S01]  /*62f0*/  IMAD.U32 R23, R70, 0x10000, RZ ;  /* 0x0001000046177824 */ /* 0x000fe200078e00ff */
[----:B------:R-:W2:Y:S01]  /*6300*/  LDC.64 R54, c[0x0][0x890] ;  /* 0x00022400ff367b82 */ /* 0x000ea20000000a00 */
[----:B------:R-:W-:Y:S01]  /*6310*/  LOP3.LUT R4, R5, 0xc, R4, 0xf8, !PT ;  /* 0x0000000c05047812 */ /* 0x000fe200078ef804 */
[----:B------:R-:W-:Y:S01]  /*6320*/  HFMA2 R22, -RZ, RZ, 0, 0 ;  /* 0x00000000ff167431 */ /* 0x000fe200000001ff */
[----:B------:R-:W-:Y:S01]  /*6330*/  LOP3.LUT R6, R6, 0x200000, RZ, 0xc0, !PT ;  /* 0x0020000006067812 */ /* 0x000fe200078ec0ff */
[----:B------:R-:W-:Y:S01]  /*6340*/  IMAD.U32 R60, RZ, RZ, UR4 ;  /* 0x00000004ff3c7e24 */ /* 0x000fe2000f8e00ff */
[----:B------:R-:W-:Y:S01]  /*6350*/  LOP3.LUT R69, R69, R4, RZ, 0xfc, !PT ;  /* 0x0000000445457212 */ /* 0x000fe200078efcff */
[----:B------:R-:W-:Y:S01]  /*6360*/  IMAD.MOV.U32 R66, RZ, RZ, 0x1 ;  /* 0x00000001ff427424 */ /* 0x000fe200078e00ff */
[----:B------:R-:W-:Y:S01]  /*6370*/  LOP3.LUT R70, R70, 0x4, RZ, 0xc0, !PT ;  /* 0x0000000446467812 */ /* 0x000fe200078ec0ff */
[----:B------:R-:W3:Y:S01]  /*6380*/  LDC.64 R50, c[0x0][0x8b0] ;  /* 0x00022c00ff327b82 */ /* 0x000ee20000000a00 */
[----:B------:R-:W4:Y:S01]  /*6390*/  LDS R0, [UR43+0x130] ;  /* 0x0001302bff007984 */ /* 0x000f220008000800 */
[----:B------:R-:W-:Y:S01]  /*63a0*/  LOP3.LUT R23, R6, 0x400000, R23, 0xf8, !PT ;  /* 0x0040000006177812 */ /* 0x000fe200078ef817 */
[----:B------:R-:W-:Y:S01]  /*63b0*/  IMAD R69, R69, 0x4, R60 ;  /* 0x0000000445457824 */ /* 0x000fe200078e023c */
[----:B------:R-:W-:Y:S01]  /*63c0*/  CS2R R64, SRZ ;  /* 0x0000000000407805 */ /* 0x000fe2000001ff00 */
[----:B------:R-:W-:Y:S01]  /*63d0*/  IMAD.MOV.U32 R62, RZ, RZ, RZ ;  /* 0x000000ffff3e7224 */ /* 0x000fe200078e00ff */
[----:B------:R-:W1:Y:S01]  /*63e0*/  LDCU UR57, c[0x0][0x370] ;  /* 0x00006e00ff3977ac */ /* 0x000e620008000800 */
[--C-:B------:R-:W-:Y:S01]  /*63f0*/  IMAD R68, R68, -0x10, R69.reuse ;  /* 0xfffffff044447824 */ /* 0x100fe200078e0245 */
[----:B------:R-:W1:Y:S01]  /*6400*/  LDC.64 R48, c[0x0][0x8a8] ;  /* 0x00022a00ff307b82 */ /* 0x000e620000000a00 */
[----:B------:R-:W-:Y:S01]  /*6410*/  IMAD R67, R70, -0x10, R69 ;  /* 0xfffffff046437824 */ /* 0x000fe200078e0245 */
[----:B------:R-:W1:Y:S01]  /*6420*/  LDCU.64 UR62, c[0x0][0x348] ;  /* 0x00006900ff3e77ac */ /* 0x000e620008000a00 */
[----:B------:R-:W1:Y:S01]  /*6430*/  LDCU UR42, c[0x0][0xb0c] ;  /* 0x00016180ff2a77ac */ /* 0x000e620008000800 */
[----:B------:R-:W1:Y:S01]  /*6440*/  LDCU UR38, c[0x0][0xb30] ;  /* 0x00016600ff2677ac */ /* 0x000e620008000800 */
[----:B------:R-:W1:Y:S01]  /*6450*/  LDCU.64 UR50, c[0x0][0x888] ;  /* 0x00011100ff3277ac */ /* 0x000e620008000a00 */
[----:B------:R-:W1:Y:S01]  /*6460*/  LDCU.64 UR40, c[0x0][0xb28] ;  /* 0x00016500ff2877ac */ /* 0x000e620008000a00 */
[----:B------:R-:W1:Y:S01]  /*6470*/  LDCU.128 UR52, c[0x0][0xb10] ;  /* 0x00016200ff3477ac */ /* 0x000e620008000c00 */
[----:B------:R-:W1:Y:S01]  /*6480*/  LDCU UR56, c[0x0][0x374] ;  /* 0x00006e80ff3877ac */ /* 0x000e620008000800 */
[----:B------:R-:W-:Y:S01]  /*6490*/  UMOV UR49, URZ ;  /* 0x000000ff00317c82 */ /* 0x000fe20008000000 */
[----:B------:R-:W-:Y:S01]  /*64a0*/  UMOV UR48, URZ ;  /* 0x000000ff00307c82 */ /* 0x000fe20008000000 */
[----:B--2-4-:R-:W-:-:S07]  /*64b0*/  IADD3 R23, PT, PT, R0, R23, RZ ;  /* 0x0000001700177210 */ /* 0x014fce0007ffe0ff */
.L_x_147:
[----:B------:R-:W-:Y:S02]  /*64c0*/  LEA R3, R62, UR43, 0x3 ;  /* 0x0000002b3e037c11 */ /* 0x000fe4000f8e18ff */
[----:B------:R-:W-:Y:S02]  /*64d0*/  SHF.L.U32 R0, R64, 0x1f, RZ ;  /* 0x0000001f40007819 */ /* 0x000fe400000006ff */
[----:B-1----:R-:W-:Y:S02]  /*64e0*/  LEA R4, R62, UR43, 0x4 ;  /* 0x0000002b3e047c11 */ /* 0x002fe4000f8e20ff */
[----:B--2---:R-:W2:Y:S02]  /*64f0*/  SYNCS.PHASECHK.TRANS64.TRYWAIT P0, [R3+URZ+0x80], R0 ;  /* 0x00008000030075a7 */ /* 0x004ea400080011ff */
[----:B--2---:R-:W-:Y:S05]  /*6500*/  @!P0 BRA `(.L_x_104) ;  /* 0x0000004000548947 */ /* 0x004fea0003800000 */
.L_x_196:
        /* <DEDUP_REMOVED lines=11> */
[----:B------:R-:W-:Y:S01]  /*65c0*/  PLOP3.LUT P0, PT, PT, PT, UP1, 0x80, 0x8 ;  /* 0x000000000008781c */ /* 0x000fe20003f0f018 */
[----:B------:R-:W-:Y:S11]  /*65d0*/  UP2UR UR59, UPR, URZ, 0x2 ;  /* 0x00000002ff3b7883 */ /* 0x000ff60008000000 */
[----:B------:R-:W-:Y:S01]  /*65e0*/  @!UPT UIADD3 URZ, UPT, UPT, URZ, URZ, URZ ;  /* 0x000000fffffff290 */ /* 0x000fe2000fffe0ff */
[----:B--2---:R-:W-:Y:S02]  /*65f0*/  @P0 SHF.R.U32.HI R0, RZ, 0x10, R5 ;  /* 0x00000010ff000819 */ /* 0x004fe40000011605 */
        /* <DEDUP_REMOVED lines=12> */
[----:B------:R-:W2:Y:S01]  /*66c0*/  LDCU UR12, c[0x0][0xb20] ;  /* 0x00016400ff0c77ac */ /* 0x000ea20008000800 */
[----:B------:R-:W-:Y:S02]  /*66d0*/  UIMAD.WIDE.U32 UR4, UR56, UR55, URZ ;  /* 0x00000037380472a5 */ /* 0x000fe4000f8e00ff */
[----:B------:R-:W-:Y:S02]  /*66e0*/  UIMAD.WIDE.U32 UR6, UR57, UR52, URZ ;  /* 0x00000034390672a5 */ /* 0x000fe4000f8e00ff */
[----:B------:R-:W-:Y:S02]  /*66f0*/  UISETP.NE.AND UP0, UPT, UR54, 0x1, UPT ;  /* 0x000000013600788c */ /* 0x000fe4000bf05270 */
[----:B------:R-:W-:Y:S02]  /*6700*/  UIMAD.WIDE.U32 UR8, UR36, UR55, URZ ;  /* 0x00000037240872a5 */ /* 0x000fe4000f8e00ff */
[----:B------:R-:W-:Y:S02]  /*6710*/  UIMAD.WIDE.U32 UR10, UR37, UR52, URZ ;  /* 0x00000034250a72a5 */ /* 0x000fe4000f8e00ff */
[----:B------:R-:W-:Y:S02]  /*6720*/  UISETP.NE.AND UP1, UPT, UR42, 0x1, UPT ;  /* 0x000000012a00788c */ /* 0x000fe4000bf25270 */
[----:B------:R-:W-:Y:S01]  /*6730*/  UISETP.NE.AND UP2, UPT, UR39, 0x1, UPT ;  /* 0x000000012700788c */ /* 0x000fe2000bf45270 */
[----:B------:R-:W-:Y:S02]  /*6740*/  UMOV UR4, UR5 ;  /* 0x0000000500047c82 */ /* 0x000fe40008000000 */
[----:B--2---:R-:W-:Y:S03]  /*6750*/  USHF.R.U32.HI UR5, URZ, UR12, UR4 ;  /* 0x0000000cff057299 */ /* 0x004fe60008011604 */
[----:B------:R-:W-:Y:S02]  /*6760*/  UMOV UR4, UR7 ;  /* 0x0000000700047c82 */ /* 0x000fe40008000000 */
[----:B------:R-:W-:Y:S02]  /*6770*/  USHF.R.U32.HI UR7, URZ, UR53, UR4 ;  /* 0x00000035ff077299 */ /* 0x000fe40008011604 */
[----:B------:R-:W-:Y:S02]  /*6780*/  USEL UR4, UR56, UR5, !UP0 ;  /* 0x0000000538047287 */ /* 0x000fe4000c000000 */
[----:B------:R-:W-:Y:S01]  /*6790*/  USEL UR7, UR57, UR7, !UP1 ;  /* 0x0000000739077287 */ /* 0x000fe2000c800000 */
[----:B------:R-:W-:Y:S01]  /*67a0*/  UMOV UR5, UR9 ;  /* 0x0000000900057c82 */ /* 0x000fe20008000000 */
[----:B------:R-:W-:Y:S02]  /*67b0*/  UIMAD.WIDE.U32 UR8, UR4, UR40, URZ ;  /* 0x00000028040872a5 */ /* 0x000fe4000f8e00ff */
[----:B------:R-:W-:Y:S03]  /*67c0*/  USHF.R.U32.HI UR6, URZ, UR12, UR5 ;  /* 0x0000000cff067299 */ /* 0x000fe60008011605 */
[----:B------:R-:W-:Y:S01]  /*67d0*/  UMOV UR5, UR11 ;  /* 0x0000000b00057c82 */ /* 0x000fe20008000000 */
[----:B------:R-:W-:Y:S02]  /*67e0*/  UIMAD.WIDE.U32 UR10, UR7, UR40, URZ ;  /* 0x00000028070a72a5 */ /* 0x000fe4000f8e00ff */
[----:B------:R-:W-:Y:S02]  /*67f0*/  USHF.R.U32.HI UR12, URZ, UR53, UR5 ;  /* 0x00000035ff0c7299 */ /* 0x000fe40008011605 */
[----:B------:R-:W-:Y:S01]  /*6800*/  USEL UR6, UR36, UR6, !UP0 ;  /* 0x0000000624067287 */ /* 0x000fe2000c000000 */
[----:B------:R-:W-:Y:S02]  /*6810*/  UMOV UR5, UR9 ;  /* 0x0000000900057c82 */ /* 0x000fe40008000000 */
[----:B------:R-:W-:Y:S01]  /*6820*/  UMOV UR10, UR11 ;  /* 0x0000000b000a7c82 */ /* 0x000fe20008000000 */
[----:B------:R-:W-:Y:S02]  /*6830*/  @UP2 USHF.R.U32.HI UR4, URZ, UR41, UR5 ;  /* 0x00000029ff042299 */ /* 0x000fe40008011605 */
[----:B------:R-:W-:Y:S02]  /*6840*/  @UP2 USHF.R.U32.HI UR7, URZ, UR41, UR10 ;  /* 0x00000029ff072299 */ /* 0x000fe4000801160a */
[----:B------:R-:W-:Y:S02]  /*6850*/  UIMAD UR4, UR39, UR4, URZ ;  /* 0x00000004270472a4 */ /* 0x000fe4000f8e02ff */
        /* <DEDUP_REMOVED lines=8> */
[----:B------:R-:W-:Y:S02]  /*68e0*/  USEL UR11, UR6, UR4, !UP2 ;  /* 0x00000004060b7287 */ /* 0x000fe4000d000000 */
[----:B------:R-:W-:Y:S02]  /*68f0*/  UIADD3 UR8, UPT, UPT, -UR5, URZ, URZ ;  /* 0x000000ff05087290 */ /* 0x000fe4000fffe1ff */
[----:B------:R-:W-:Y:S01]  /*6900*/  UIADD3 UR10, UPT, UPT, -UR11, URZ, URZ ;  /* 0x000000ff0b0a7290 */ /* 0x000fe2000fffe1ff */
[----:B------:R-:W-:Y:S01]  /*6910*/  @!UP0 UMOV UR4, UR9 ;  /* 0x0000000900048c82 */ /* 0x000fe20008000000 */
[----:B------:R-:W-:Y:S02]  /*6920*/  UIADD3 UR9, UPT, UPT, -UR6, URZ, URZ ;  /* 0x000000ff06097290 */ /* 0x000fe4000fffe1ff */
[----:B------:R-:W-:Y:S02]  /*6930*/  @!UP0 USHF.R.U32.HI UR4, URZ, UR41, UR4 ;  /* 0x00000029ff048299 */ /* 0x000fe40008011604 */
[----:B------:R-:W-:Y:S02]  /*6940*/  UIMAD UR10, UR39, UR10, UR6 ;  /* 0x0000000a270a72a4 */ /* 0x000fe4000f8e0206 */
[----:B------:R-:W-:Y:S04]  /*6950*/  @!UP0 USEL UR4, UR5, UR4, !UP2 ;  /* 0x0000000405048287 */ /* 0x000fe8000d000000 */
[----:B------:R-:W-:Y:S02]  /*6960*/  @!UP0 UIMAD UR10, UR7, UR10, UR4 ;  /* 0x0000000a070a82a4 */ /* 0x000fe4000f8e0204 */
[----:B------:R-:W-:Y:S02]  /*6970*/  @!UP0 UIADD3 UR11, UPT, UPT, UR11, -UR4, URZ ;  /* 0x800000040b0b8290 */ /* 0x000fe4000fffe0ff */
[----:B------:R-:W-:Y:S02]  /*6980*/  UIMAD UR7, UR42, UR8, UR37 ;  /* 0x000000082a0772a4 */ /* 0x000fe4000f8e0225 */
[----:B------:R-:W-:Y:S02]  /*6990*/  @!UP0 UIMAD UR6, UR11, UR39, UR5 ;  /* 0x000000270b0682a4 */ /* 0x000fe4000f8e0205 */
[----:B------:R-:W-:Y:S01]  /*69a0*/  UIMAD UR4, UR54, UR9, UR36 ;  /* 0x00000009360472a4 */ /* 0x000fe2000f8e0224 */
[----:B------:R-:W-:Y:S02]  /*69b0*/  @!UP0 UMOV UR5, UR10 ;  /* 0x0000000a00058c82 */ /* 0x000fe40008000000 */
[----:B------:R-:W-:Y:S02]  /*69c0*/  UIMAD UR37, UR5, UR42, UR7 ;  /* 0x0000002a052572a4 */ /* 0x000fe4000f8e0207 */
[----:B------:R-:W-:Y:S11]  /*69d0*/  UIMAD UR36, UR6, UR54, UR4 ;  /* 0x00000036062472a4 */ /* 0x000ff6000f8e0204 */
[----:B------:R-:W-:Y:S01]  /*69e0*/  @!UPT UIADD3 URZ, UPT, UPT, URZ, URZ, URZ ;  /* 0x000000fffffff290 */ /* 0x000fe2000fffe0ff */
.L_x_105:
[----:B------:R-:W-:Y:S01]  /*69f0*/  UISETP.NE.AND UP0, UPT, UR38, 0x1, UPT ;  /* 0x000000012600788c */ /* 0x000fe2000bf05270 */
[----:B------:R-:W-:Y:S01]  /*6a00*/  LOP3.LUT P0, RZ, R60, 0x1b0, RZ, 0xc0, !PT ;  /* 0x000001b03cff7812 */ /* 0x000fe2000780c0ff */
[----:B------:R-:W-:Y:S01]  /*6a10*/  USHF.L.U32 UR46, UR24, 0x6, URZ ;  /* 0x00000006182e7899 */ /* 0x000fe200080006ff */
[----:B------:R-:W-:Y:S01]  /*6a20*/  BSSY.RECONVERGENT B6, `(.L_x_106) ;  /* 0x0000034000067945 */ /* 0x000fe20003800200 */
[----:B------:R-:W-:Y:S01]  /*6a30*/  USHF.L.U32 UR45, UR20, 0x7, URZ ;  /* 0x00000007142d7899 */ /* 0x000fe200080006ff */
[----:B------:R-:W-:Y:S06]  /*6a40*/  IADD3 R62, PT, PT, R62, 0x1, RZ ;  /* 0x000000013e3e7810 */ /* 0x000fec0007ffe0ff */
[----:B------:R-:W2:Y:S01]  /*6a50*/  @!UP0 LDCU.128 UR12, c[0x0][0xb10] ;  /* 0x00016200ff0c87ac */ /* 0x000ea20008000c00 */
[----:B------:R-:W4:Y:S01]  /*6a60*/  @!UP0 LDCU UR5, c[0x0][0xb0c] ;  /* 0x00016180ff0587ac */ /* 0x000f220008000800 */
[----:B------:R-:W3:Y:S01]  /*6a70*/  @!UP0 LDCU UR10, c[0x0][0xb20] ;  /* 0x00016400ff0a87ac */ /* 0x000ee20008000800 */
[----:B--2---:R-:W-:Y:S02]  /*6a80*/  UIMAD.WIDE.U32 UR8, UR37, UR12, URZ ;  /* 0x0000000c250872a5 */ /* 0x004fe4000f8e00ff */
[----:B------:R-:W-:Y:S02]  /*6a90*/  UIMAD.WIDE.U32 UR6, UR36, UR15, URZ ;  /* 0x0000000f240672a5 */ /* 0x000fe4000f8e00ff */
[----:B------:R-:W-:Y:S03]  /*6aa0*/  @!UP0 UISETP.NE.AND UP1, UPT, UR14, 0x1, UPT ;  /* 0x000000010e00888c */ /* 0x000fe6000bf25270 */
[----:B------:R-:W-:Y:S01]  /*6ab0*/  @!UP0 UMOV UR4, UR9 ;  /* 0x0000000900048c82 */ /* 0x000fe20008000000 */
[----:B----4-:R-:W-:Y:S02]  /*6ac0*/  @!UP0 UISETP.NE.AND UP2, UPT, UR5, 0x1, UPT ;  /* 0x000000010500888c */ /* 0x010fe4000bf45270 */
[----:B------:R-:W-:Y:S01]  /*6ad0*/  @!UP0 USHF.R.U32.HI UR4, URZ, UR13, UR4 ;  /* 0x0000000dff048299 */ /* 0x000fe20008011604 */
[----:B------:R-:W-:Y:S02]  /*6ae0*/  @!UP0 UMOV UR6, UR7 ;  /* 0x0000000700068c82 */ /* 0x000fe40008000000 */
[----:B---3--:R-:W-:Y:S02]  /*6af0*/  @!UP0 USHF.R.U32.HI UR6, URZ, UR10, UR6 ;  /* 0x0000000aff068299 */ /* 0x008fe40008011606 */
[----:B------:R-:W-:Y:S02]  /*6b00*/  @!UP0 USEL UR7, UR37, UR4, !UP2 ;  /* 0x0000000425078287 */ /* 0x000fe4000d000000 */
[----:B------:R-:W-:Y:S04]  /*6b10*/  @!UP0 USEL UR6, UR36, UR6, !UP1 ;  /* 0x0000000624068287 */ /* 0x000fe8000c800000 */
[----:B------:R-:W-:Y:S02]  /*6b20*/  @!UP0 UIADD3 UR4, UPT, UPT, -UR7, UR6, URZ ;  /* 0x0000000607048290 */ /* 0x000fe4000fffe1ff */
[----:B------:R-:W-:Y:S02]  /*6b30*/  @!UP0 UIADD3 UR6, UPT, UPT, UR7, -UR6, URZ ;  /* 0x8000000607068290 */ /* 0x000fe4000fffe0ff */
[----:B------:R-:W-:Y:S02]  /*6b40*/  @!UP0 UIMAD UR37, UR4, UR5, UR37 ;  /* 0x00000005042582a4 */ /* 0x000fe4000f8e0225 */
[----:B------:R-:W-:Y:S01]  /*6b50*/  @!UP0 UIMAD UR36, UR6, UR14, UR36 ;  /* 0x0000000e062482a4 */ /* 0x000fe2000f8e0224 */
[----:B------:R-:W-:Y:S11]  /*6b60*/  @!P0 BRA `(.L_x_107) ;  /* 0x00000000007c8947 */ /* 0x000ff60003800000 */
[----:B------:R-:W2:Y:S01]  /*6b70*/  LDCU.64 UR8, c[0x4][0x80] ;  /* 0x01001000ff0877ac */ /* 0x000ea20008000a00 */
[----:B------:R-:W-:Y:S01]  /*6b80*/  MOV R2, 0x0 ;  /* 0x0000000000027802 */ /* 0x000fe20000000f00 */
[----:B------:R-:W-:Y:S02]  /*6b90*/  HFMA2 R12, -RZ, RZ, 0, 5.9604644775390625e-08 ;  /* 0x00000001ff0c7431 */ /* 0x000fe400000001ff */
[----:B------:R-:W-:Y:S01]  /*6ba0*/  IMAD.MOV.U32 R8, RZ, RZ, 0x70 ;  /* 0x00000070ff087424 */ /* 0x000fe200078e00ff */
[----:B------:R3:W4:Y:S01]  /*6bb0*/  LDC.64 R14, c[0x4][R2] ;  /* 0x01000000020e7b82 */ /* 0x0007220000000a00 */
[----:B------:R-:W1:Y:S01]  /*6bc0*/  LDCU.64 UR6, c[0x4][0x88] ;  /* 0x01001100ff0677ac */ /* 0x000e620008000a00 */
[----:B------:R-:W-:Y:S01]  /*6bd0*/  IMAD.MOV.U32 R13, RZ, RZ, RZ ;  /* 0x000000ffff0d7224 */ /* 0x000fe200078e00ff */
[----:B------:R-:W1:Y:S01]  /*6be0*/  LDCU.64 UR4, c[0x4][0x8] ;  /* 0x01000100ff0477ac */ /* 0x000e620008000a00 */
[----:B--2---:R-:W-:Y:S01]  /*6bf0*/  MOV R5, UR9 ;  /* 0x0000000900057c02 */ /* 0x004fe20008000f00 */
[----:B------:R-:W-:Y:S01]  /*6c00*/  IMAD.U32 R4, RZ, RZ, UR8 ;  /* 0x00000008ff047e24 */ /* 0x000fe2000f8e00ff */
[----:B-1----:R-:W-:Y:S01]  /*6c10*/  MOV R7, UR7 ;  /* 0x0000000700077c02 */ /* 0x002fe20008000f00 */
[----:B------:R-:W-:Y:S01]  /*6c20*/  IMAD.U32 R6, RZ, RZ, UR6 ;  /* 0x00000006ff067e24 */ /* 0x000fe2000f8e00ff */
[----:B------:R-:W-:Y:S01]  /*6c30*/  MOV R11, UR5 ;  /* 0x00000005000b7c02 */ /* 0x000fe20008000f00 */
[----:B------:R-:W-:Y:S02]  /*6c40*/  IMAD.U32 R10, RZ, RZ, UR4 ;  /* 0x00000004ff0a7e24 */ /* 0x000fe4000f8e00ff */
[----:B------:R-:W-:Y:S07]  /*6c50*/  LEPC R20, `(.L_x_108) ;  /* 0x000000001014794e */ /* 0x000fee0000000000 */
[----:B---345:R-:W-:Y:S05]  /*6c60*/  CALL.ABS.NOINC R14 ;  /* 0x000000000e007343 */ /* 0x038fea0003c00000 */
.L_x_108:
[----:B------:R-:W1:Y:S01]  /*6c70*/  LDCU.64 UR8, c[0x4][0x80] ;  /* 0x01001000ff0877ac */ /* 0x000e620008000a00 */
[----:B------:R-:W2:Y:S01]  /*6c80*/  LDC.64 R2, c[0x4][R2] ;  /* 0x0100000002027b82 */ /* 0x000ea20000000a00 */
[----:B------:R-:W-:Y:S02]  /*6c90*/  HFMA2 R12, -RZ, RZ, 0, 5.9604644775390625e-08 ;  /* 0x00000001ff0c7431 */ /* 0x000fe400000001ff */
[----:B------:R-:W-:Y:S02]  /*6ca0*/  IMAD.MOV.U32 R8, RZ, RZ, 0x70 ;  /* 0x00000070ff087424 */ /* 0x000fe400078e00ff */
[----:B------:R-:W-:Y:S01]  /*6cb0*/  IMAD.MOV.U32 R13, RZ, RZ, RZ ;  /* 0x000000ffff0d7224 */ /* 0x000fe200078e00ff */
[----:B------:R-:W3:Y:S01]  /*6cc0*/  LDCU.64 UR6, c[0x4][0x88] ;  /* 0x01001100ff0677ac */ /* 0x000ee20008000a00 */
[----:B------:R-:W4:Y:S01]  /*6cd0*/  LDCU.64 UR4, c[0x4][0x8] ;  /* 0x01000100ff0477ac */ /* 0x000f220008000a00 */
[----:B-1----:R-:W-:Y:S02]  /*6ce0*/  MOV R4, UR8 ;  /* 0x0000000800047c02 */ /* 0x002fe40008000f00 */
[----:B------:R-:W-:Y:S02]  /*6cf0*/  MOV R5, UR9 ;  /* 0x0000000900057c02 */ /* 0x000fe40008000f00 */
[----:B---3--:R-:W-:Y:S01]  /*6d00*/  MOV R7, UR7 ;  /* 0x0000000700077c02 */ /* 0x008fe20008000f00 */
[----:B------:R-:W-:Y:S01]  /*6d10*/  IMAD.U32 R6, RZ, RZ, UR6 ;  /* 0x00000006ff067e24 */ /* 0x000fe2000f8e00ff */
[----:B----4-:R-:W-:Y:S01]  /*6d20*/  MOV R11, UR5 ;  /* 0x00000005000b7c02 */ /* 0x010fe20008000f00 */
[----:B------:R-:W-:Y:S02]  /*6d30*/  IMAD.U32 R10, RZ, RZ, UR4 ;  /* 0x00000004ff0a7e24 */ /* 0x000fe4000f8e00ff */
[----:B------:R-:W-:Y:S07]  /*6d40*/  LEPC R20, `(.L_x_107) ;  /* 0x000000001014794e */ /* 0x000fee0000000000 */
[----:B--2---:R-:W-:Y:S05]  /*6d50*/  CALL.ABS.NOINC R2 ;  /* 0x0000000002007343 */ /* 0x004fea0003c00000 */
.L_x_107:
[----:B------:R-:W-:Y:S05]  /*6d60*/  BSYNC.RECONVERGENT B6 ;  /* 0x0000000000067941 */ /* 0x000fea0003800200 */
.L_x_106:
[----:B------:R-:W-:Y:S02]  /*6d70*/  ISETP.NE.U32.AND P0, PT, RZ, UR50, PT ;  /* 0x00000032ff007c0c */ /* 0x000fe4000bf05070 */
[C---:B------:R-:W-:Y:S02]  /*6d80*/  ISETP.NE.U32.AND P1, PT, R54.reuse, RZ, PT ;  /* 0x000000ff3600720c */ /* 0x040fe40003f25070 */
[----:B------:R-:W-:Y:S02]  /*6d90*/  ISETP.NE.U32.AND P4, PT, R54, RZ, PT ;  /* 0x000000ff3600720c */ /* 0x000fe40003f85070 */
[----:B------:R-:W-:Y:S02]  /*6da0*/  ISETP.NE.AND.EX P0, PT, RZ, UR51, PT, P0 ;  /* 0x00000033ff007c0c */ /* 0x000fe4000bf05300 */
[C---:B------:R-:W-:Y:S02]  /*6db0*/  ISETP.NE.AND.EX P1, PT, R55.reuse, RZ, PT, P1 ;  /* 0x000000ff3700720c */ /* 0x040fe40003f25310 */
[----:B------:R-:W-:Y:S02]  /*6dc0*/  ISETP.NE.AND.EX P4, PT, R55, RZ, P0, P4 ;  /* 0x000000ff3700720c */ /* 0x000fe40000785340 */
[----:B------:R-:W-:Y:S02]  /*6dd0*/  ISETP.NE.U32.AND P5, PT, R50, RZ, PT ;  /* 0x000000ff3200720c */ /* 0x000fe40003fa5070 */
[----:B------:R-:W-:Y:S02]  /*6de0*/  ISETP.NE.U32.AND P3, PT, RZ, UR50, PT ;  /* 0x00000032ff007c0c */ /* 0x000fe4000bf65070 */
[----:B------:R-:W-:Y:S02]  /*6df0*/  PLOP3.LUT P2, PT, PT, PT, PT, 0x8, 0x80 ;  /* 0x000000000080781c */ /* 0x000fe40003f4e170 */
[----:B------:R-:W-:Y:S02]  /*6e00*/  ISETP.NE.AND.EX P5, PT, R51, RZ, PT, P5 ;  /* 0x000000ff3300720c */ /* 0x000fe40003fa5350 */
[----:B------:R-:W-:Y:S03]  /*6e10*/  ISETP.NE.AND.EX P3, PT, RZ, UR51, PT, P3 ;  /* 0x00000033ff007c0c */ /* 0x000fe6000bf65330 */
[----:B------:R-:W-:Y:S01]  /*6e20*/  @!P4 PLOP3.LUT P2, PT, P1, PT, PT, 0x80, 0x8 ;  /* 0x000000000008c81c */ /* 0x000fe20000f4f070 */
[----:B------:R-:W-:Y:S01]  /*6e30*/  @!UPT UIADD3 URZ, UPT, UPT, URZ, URZ, URZ ;  /* 0x000000fffffff290 */ /* 0x000fe2000fffe0ff */
[----:B------:R-:W-:Y:S11]  /*6e40*/  @!P1 BRA `(.L_x_109) ;  /* 0x0000000000309947 */ /* 0x000ff60003800000 */
[----:B------:R-:W-:Y:S01]  /*6e50*/  ISETP.NE.U32.AND P0, PT, R52, RZ, PT ;  /* 0x000000ff3400720c */ /* 0x000fe20003f05070 */
[----:B------:R-:W2:Y:S01]  /*6e60*/  LDCU.64 UR4, c[0x0][0x358] ;  /* 0x00006b00ff0477ac */ /* 0x000ea20008000a00 */
[----:B------:R-:W-:Y:S02]  /*6e70*/  IMAD.MOV.U32 R56, RZ, RZ, 0x1 ;  /* 0x00000001ff387424 */ /* 0x000fe400078e00ff */
[----:B------:R-:W-:Y:S11]  /*6e80*/  ISETP.NE.AND.EX P0, PT, R53, RZ, PT, P0 ;  /* 0x000000ff3500720c */ /* 0x000ff60003f05300 */
[----:B------:R-:W-:Y:S02]  /*6e90*/  @!UPT UIADD3 URZ, UPT, UPT, URZ, URZ, URZ ;  /* 0x000000fffffff290 */ /* 0x000fe4000fffe0ff */
[----:B------:R-:W3:Y:S01]  /*6ea0*/  @P0 LDC.64 R2, c[0x0][0x888] ;  /* 0x00022200ff020b82 */ /* 0x000ee20000000a00 */
[----:B-1----:R-:W-:Y:S04]  /*6eb0*/  @P0 IMAD R0, R54, UR60, RZ ;  /* 0x0000003c36000c24 */ /* 0x002fe8000f8e02ff */
[----:B---3--:R-:W-:Y:S04]  /*6ec0*/  @P0 IMAD.WIDE R2, R0, 0x4, R2 ;  /* 0x0000000400020825 */ /* 0x008fe800078e0202 */
[----:B------:R-:W-:Y:S01]  /*6ed0*/  HFMA2 R0, -RZ, RZ, 0, 5.9604644775390625e-08 ;  /* 0x00000001ff007431 */ /* 0x000fe200000001ff */
[----:B--2--5:R2:W5:Y:S04]  /*6ee0*/  @P0 LDG.E R26, desc[UR4][R2.64] ;  /* 0x00000004021a0981 */ /* 0x024568000c1e1900 */
[----:B------:R-:W-:Y:S01]  /*6ef0*/  @!P0 PRMT R56, R0, 0x7610, R56 ;  /* 0x0000761000388816 */ /* 0x000fe20000000038 */
[----:B--2---:R-:W3:Y:S06]  /*6f00*/  @!P0 LDC R26, c[0x0][0x880] ;  /* 0x00022000ff1a8b82 */ /* 0x004eec0000000800 */
.L_x_109:
[----:B------:R-:W-:Y:S05]  /*6f10*/  @!P5 BRA `(.L_x_110) ;  /* 0x000000000024d947 */ /* 0x000fea0003800000 */
[----:B------:R-:W-:Y:S01]  /*6f20*/  ISETP.NE.U32.AND P0, PT, R48, RZ, PT ;  /* 0x000000ff3000720c */ /* 0x000fe20003f05070 */
[----:B------:R-:W2:Y:S03]  /*6f30*/  LDCU.64 UR4, c[0x0][0x358] ;  /* 0x00006b00ff0477ac */ /* 0x000ea60008000a00 */
[----:B------:R-:W-:Y:S11]  /*6f40*/  ISETP.NE.AND.EX P0, PT, R49, RZ, PT, P0 ;  /* 0x000000ff3100720c */ /* 0x000ff60003f05300 */
[----:B------:R-:W-:Y:S02]  /*6f50*/  @!UPT UIADD3 URZ, UPT, UPT, URZ, URZ, URZ ;  /* 0x000000fffffff290 */ /* 0x000fe4000fffe0ff */
[----:B------:R-:W4:Y:S01]  /*6f60*/  @P0 LDC.64 R2, c[0x0][0x8a8] ;  /* 0x00022a00ff020b82 */ /* 0x000f220000000a00 */
[----:B-1----:R-:W-:Y:S04]  /*6f70*/  @P0 IMAD R0, R50, UR60, RZ ;  /* 0x0000003c32000c24 */ /* 0x002fe8000f8e02ff */
[----:B----4-:R-:W-:Y:S05]  /*6f80*/  @P0 IMAD.WIDE R2, R0, 0x4, R2 ;  /* 0x0000000400020825 */ /* 0x010fea00078e0202 */
[----:B--2--5:R2:W5:Y:S02]  /*6f90*/  @P0 LDG.E R24, desc[UR4][R2.64] ;  /* 0x0000000402180981 */ /* 0x024564000c1e1900 */
[----:B--2---:R-:W4:Y:S02]  /*6fa0*/  @!P0 LDC R24, c[0x0][0x8a0] ;  /* 0x00022800ff188b82 */ /* 0x004f240000000800 */
.L_x_110:
[----:B---3-5:R-:W-:Y:S01]  /*6fb0*/  FSETP.NEU.AND P0, PT, R26, RZ, PT ;  /* 0x000000ff1a00720b */ /* 0x028fe20003f0d000 */
[----:B------:R-:W-:Y:S01]  /*6fc0*/  BSSY B1, `(.L_x_111) ;  /* 0x0000038000017945 */ /* 0x000fe20003800000 */
[----:B------:R-:W-:Y:S01]  /*6fd0*/  SEL R3, RZ, 0xffffffff, P3 ;  /* 0xffffffffff037807 */ /* 0x000fe20001800000 */
[----:B------:R-:W-:Y:S01]  /*6fe0*/  IMAD.MOV.U32 R74, RZ, RZ, 0x1 ;  /* 0x00000001ff4a7424 */ /* 0x000fe200078e00ff */
[----:B------:R-:W-:Y:S01]  /*6ff0*/  @!P4 LOP3.LUT P3, RZ, R56, 0xff, RZ, 0xc0, !PT ;  /* 0x000000ff38ffc812 */ /* 0x000fe2000786c0ff */
[----:B------:R-:W-:Y:S01]  /*7000*/  IMAD R25, R22, 0x40, R23 ;  /* 0x0000004016197824 */ /* 0x000fe200078e0217 */
[----:B-1----:R-:W-:Y:S01]  /*7010*/  @!P4 SEL R0, RZ, 0xffffffff, P0 ;  /* 0xffffffffff00c807 */ /* 0x002fe20000000000 */
[----:B------:R-:W-:Y:S01]  /*7020*/  IMAD R63, R70, -0x10, R68 ;  /* 0xfffffff0463f7824 */ /* 0x000fe200078e0244 */
[----:B------:R-:W-:Y:S01]  /*7030*/  LOP3.LUT R66, R66, 0x1, RZ, 0x3c, !PT ;  /* 0x0000000142427812 */ /* 0x000fe200078e3cff */
[----:B------:R-:W-:Y:S01]  /*7040*/  IMAD.MOV.U32 R27, RZ, RZ, RZ ;  /* 0x000000ffff1b7224 */ /* 0x000fe200078e00ff */
[C---:B------:R-:W-:Y:S02]  /*7050*/  @P2 SEL R0, R3.reuse, R0, !P3 ;  /* 0x0000000003002207 */ /* 0x040fe40005800000 */
[----:B------:R-:W-:Y:S02]  /*7060*/  CS2R R38, SRZ ;  /* 0x0000000000267805 */ /* 0x000fe4000001ff00 */
[----:B------:R-:W-:Y:S02]  /*7070*/  LEA R73, R22, UR43, 0x3 ;  /* 0x0000002b16497c11 */ /* 0x000fe4000f8e18ff */
[----:B------:R-:W-:Y:S02]  /*7080*/  CS2R R36, SRZ ;  /* 0x0000000000247805 */ /* 0x000fe4000001ff00 */
[----:B------:R-:W-:Y:S02]  /*7090*/  @!P4 LOP3.LUT R0, R0, 0x1, RZ, 0xc0, !PT ;  /* 0x000000010000c812 */ /* 0x000fe400078ec0ff */
[----:B------:R-:W-:Y:S02]  /*70a0*/  CS2R R34, SRZ ;  /* 0x0000000000227805 */ /* 0x000fe4000001ff00 */
[----:B------:R-:W-:Y:S02]  /*70b0*/  SEL R2, RZ, 0xffffffff, P0 ;  /* 0xffffffffff027807 */ /* 0x000fe40000000000 */
[----:B------:R-:W-:Y:S02]  /*70c0*/  CS2R R32, SRZ ;  /* 0x0000000000207805 */ /* 0x000fe4000001ff00 */
[----:B------:R-:W-:Y:S02]  /*70d0*/  ISETP.NE.U32.OR P5, PT, R0, 0x1, P4 ;  /* 0x000000010000780c */ /* 0x000fe400027a5470 */
[----:B------:R-:W-:Y:S02]  /*70e0*/  CS2R R42, SRZ ;  /* 0x00000000002a7805 */ /* 0x000fe4000001ff00 */
[----:B------:R-:W-:Y:S02]  /*70f0*/  LOP3.LUT P4, R61, R56, 0xff, RZ, 0xc0, !PT ;  /* 0x000000ff383d7812 */ /* 0x000fe4000788c0ff */
[----:B------:R-:W-:Y:S02]  /*7100*/  CS2R R40, SRZ ;  /* 0x0000000000287805 */ /* 0x000fe4000001ff00 */
[----:B------:R-:W-:Y:S02]  /*7110*/  P2R R72, PR, RZ, 0x20 ;  /* 0x00000020ff487803 */ /* 0x000fe40000000000 */
[----:B------:R-:W-:Y:S02]  /*7120*/  CS2R R46, SRZ ;  /* 0x00000000002e7805 */ /* 0x000fe4000001ff00 */
[----:B------:R-:W-:Y:S02]  /*7130*/  @P1 SEL R2, R3, R2, !P4 ;  /* 0x0000000203021207 */ /* 0x000fe40006000000 */
[----:B------:R-:W-:Y:S02]  /*7140*/  CS2R R44, SRZ ;  /* 0x00000000002c7805 */ /* 0x000fe4000001ff00 */
[----:B------:R-:W-:Y:S02]  /*7150*/  LOP3.LUT R2, R2, 0x1, RZ, 0xc0, !PT ;  /* 0x0000000102027812 */ /* 0x000fe400078ec0ff */
[----:B------:R-:W-:Y:S02]  /*7160*/  @P5 SHF.L.U32 R0, R66, 0x1f, RZ ;  /* 0x0000001f42005819 */ /* 0x000fe400000006ff */
[----:B------:R-:W-:Y:S02]  /*7170*/  ISETP.NE.U32.AND P0, PT, R2, 0x1, PT ;  /* 0x000000010200780c */ /* 0x000fe40003f05070 */
[----:B------:R1:W2:Y:S02]  /*7180*/  @P5 SYNCS.PHASECHK.TRANS64.TRYWAIT P3, [UR43+0x30], R0 ;  /* 0x00003000ff0055a7 */ /* 0x0002a4000806112b */
[----:B------:R-:W-:Y:S02]  /*7190*/  P2R R75, PR, RZ, 0x1 ;  /* 0x00000001ff4b7803 */ /* 0x000fe40000000000 */
[----:B-1----:R-:W-:Y:S04]  /*71a0*/  SHF.L.U32 R0, R65, 0x1f, RZ ;  /* 0x0000001f41007819 */ /* 0x002fe800000006ff */
[----:B------:R1:W3:Y:S01]  /*71b0*/  SYNCS.PHASECHK.TRANS64.TRYWAIT P2, [R73+URZ+0xa0], R0 ;  /* 0x0000a000490075a7 */ /* 0x0002e200080411ff */
[----:B--2---:R-:W-:Y:S01]  /*71c0*/  @P5 SEL R74, RZ, 0x1, !P3 ;  /* 0x00000001ff4a5807 */ /* 0x004fe20005800000 */
[----:B-1----:R-:W-:Y:S06]  /*71d0*/  @!P5 BRA `(.L_x_112) ;  /* 0x000000000058d947 */ /* 0x002fec0003800000 */
[----:B------:R-:W-:Y:S01]  /*71e0*/  IMAD.MOV.U32 R39, RZ, RZ, RZ ;  /* 0x000000ffff277224 */ /* 0x000fe200078e00ff */
[----:B------:R-:W-:Y:S01]  /*71f0*/  ISETP.NE.AND P0, PT, R74, RZ, PT ;  /* 0x000000ff4a00720c */ /* 0x000fe20003f05270 */
[----:B------:R-:W-:Y:S01]  /*7200*/  BSSY B0, `(.L_x_113) ;  /* 0x000000c000007945 */ /* 0x000fe20003800000 */
[----:B------:R-:W-:Y:S02]  /*7210*/  CS2R R46, SRZ ;  /* 0x00000000002e7805 */ /* 0x000fe4000001ff00 */
[----:B------:R-:W-:Y:S02]  /*7220*/  CS2R R44, SRZ ;  /* 0x00000000002c7805 */ /* 0x000fe4000001ff00 */
[----:B------:R-:W-:Y:S02]  /*7230*/  CS2R R42, SRZ ;  /* 0x00000000002a7805 */ /* 0x000fe4000001ff00 */
[----:B------:R-:W-:Y:S02]  /*7240*/  CS2R R40, SRZ ;  /* 0x0000000000287805 */ /* 0x000fe4000001ff00 */
[----:B------:R-:W-:Y:S02]  /*7250*/  CS2R R34, SRZ ;  /* 0x0000000000227805 */ /* 0x000fe4000001ff00 */
[----:B------:R-:W-:Y:S02]  /*7260*/  CS2R R32, SRZ ;  /* 0x0000000000207805 */ /* 0x000fe4000001ff00 */
[----:B------:R-:W-:Y:S01]  /*7270*/  CS2R R36, SRZ ;  /* 0x0000000000247805 */ /* 0x000fe2000001ff00 */
[----:B------:R-:W-:Y:S06]  /*7280*/  @P0 BRA `(.L_x_114) ;  /* 0x00000000000c0947 */ /* 0x000fec0003800000 */
[----:B------:R-:W-:Y:S04]  /*7290*/  SHF.L.U32 R3, R66, 0x1f, RZ ;  /* 0x0000001f42037819 */ /* 0x000fe800000006ff */
[----:B------:R-:W1:Y:S02]  /*72a0*/  SYNCS.PHASECHK.TRANS64.TRYWAIT P0, [UR43+0x30], R3 ;  /* 0x00003003ff0075a7 */ /* 0x000e64000800112b */
[----:B-1----:R-:W-:Y:S05]  /*72b0*/  @!P0 BRA `(.L_x_115) ;  /* 0x0000003000fc8947 */ /* 0x002fea0003800000 */
.L_x_114:
[----:B------:R-:W-:Y:S05]  /*72c0*/  BSYNC B0 ;  /* 0x0000000000007941 */ /* 0x000fea0003800000 */
.L_x_113:
[----:B------:R-:W-:Y:S01]  /*72d0*/  ISETP.NE.AND P0, PT, R75, RZ, PT ;  /* 0x000000ff4b00720c */ /* 0x000fe20003f05270 */
[----:B------:R-:W-:Y:S11]  /*72e0*/  HFMA2 R27, -RZ, RZ, 0, 5.9604644775390625e-08 ;  /* 0x00000001ff1b7431 */ /* 0x000ff600000001ff */
[----:B------:R-:W-:Y:S01]  /*72f0*/  @!UPT UIADD3 URZ, UPT, UPT, URZ, URZ, URZ ;  /* 0x000000fffffff290 */ /* 0x000fe2000fffe0ff */
[----:B------:R2:W1:Y:S04]  /*7300*/  @P0 LDS.128 R44, [R69] ;  /* 0x00000000452c0984 */ /* 0x0004680000000c00 */
[----:B------:R2:W1:Y:S04]  /*7310*/  @P0 LDS.128 R40, [R68+0x10] ;  /* 0x0000100044280984 */ /* 0x0004680000000c00 */
[----:B------:R2:W1:Y:S04]  /*7320*/  @P0 LDS.128 R32, [R67+0x20] ;  /* 0x0000200043200984 */ /* 0x0004680000000c00 */
[----:B------:R2:W1:Y:S02]  /*7330*/  @P0 LDS.128 R36, [R63+0x30] ;  /* 0x000030003f240984 */ /* 0x0004640000000c00 */
.L_x_112:
[----:B------:R-:W-:Y:S05]  /*7340*/  BSYNC B1 ;  /* 0x0000000000017941 */ /* 0x000fea0003800000 */
.L_x_111:
[----:B-1----:R-:W-:Y:S04]  /*7350*/  SHF.R.U32.HI R2, RZ, 0x15, R25 ;  /* 0x00000015ff027819 */ /* 0x002fe80000011619 */
[----:B------:R-:W-:Y:S01]  /*7360*/  LOP3.LUT P0, RZ, R2, 0x3, R57, 0x48, !PT ;  /* 0x0000000302ff7812 */ /* 0x000fe20007804839 */
[----:B------:R-:W-:Y:S01]  /*7370*/  @!UPT UIADD3 URZ, UPT, UPT, URZ, URZ, URZ ;  /* 0x000000fffffff290 */ /* 0x000fe2000fffe0ff */
[----:B---3--:R-:W-:Y:S11]  /*7380*/  @P2 BRA `(.L_x_116) ;  /* 0x0000000000082947 */ /* 0x008ff60003800000 */
[----:B------:R-:W1:Y:S02]  /*7390*/  SYNCS.PHASECHK.TRANS64.TRYWAIT P1, [R73+URZ+0xa0], R0 ;  /* 0x0000a000490075a7 */ /* 0x000e6400080211ff */
[----:B-1----:R-:W-:Y:S05]  /*73a0*/  @!P1 BRA `(.L_x_117) ;  /* 0x0000003000d89947 */ /* 0x002fea0003800000 */
.L_x_116:
[----:B------:R-:W-:Y:S05]  /*73b0*/  @!P0 BRA `(.L_x_118) ;  /* 0x0000000000408947 */ /* 0x000fea0003800000 */
[----:B------:R-:W3:Y:S01]  /*73c0*/  LDCU.64 UR8, c[0x4][0x70] ;  /* 0x01000e00ff0877ac */ /* 0x000ee20008000a00 */
[----:B------:R-:W-:Y:S01]  /*73d0*/  MOV R3, 0x0 ;  /* 0x0000000000037802 */ /* 0x000fe20000000f00 */
[----:B------:R-:W-:Y:S02]  /*73e0*/  HFMA2 R12, -RZ, RZ, 0, 5.9604644775390625e-08 ;  /* 0x00000001ff0c7431 */ /* 0x000fe400000001ff */
[----:B------:R-:W-:Y:S02]  /*73f0*/  IMAD.MOV.U32 R8, RZ, RZ, 0x192 ;  /* 0x00000192ff087424 */ /* 0x000fe400078e00ff */
[----:B------:R-:W-:Y:S01]  /*7400*/  IMAD.MOV.U32 R13, RZ, RZ, RZ ;  /* 0x000000ffff0d7224 */ /* 0x000fe200078e00ff */
[----:B------:R-:W5:Y:S01]  /*7410*/  LDCU.64 UR6, c[0x4][0x78] ;  /* 0x01000f00ff0677ac */ /* 0x000f620008000a00 */
[----:B------:R-:W1:Y:S01]  /*7420*/  LDC.64 R2, c[0x4][R3] ;  /* 0x0100000003027b82 */ /* 0x000e620000000a00 */
[----:B------:R-:W2:Y:S01]  /*7430*/  LDCU.64 UR4, c[0x4][0x10] ;  /* 0x01000200ff0477ac */ /* 0x000ea20008000a00 */
[----:B---3--:R-:W-:Y:S01]  /*7440*/  MOV R5, UR9 ;  /* 0x0000000900057c02 */ /* 0x008fe20008000f00 */
[----:B------:R-:W-:Y:S01]  /*7450*/  IMAD.U32 R4, RZ, RZ, UR8 ;  /* 0x00000008ff047e24 */ /* 0x000fe2000f8e00ff */
[----:B-----5:R-:W-:Y:S01]  /*7460*/  MOV R7, UR7 ;  /* 0x0000000700077c02 */ /* 0x020fe20008000f00 */
[----:B------:R-:W-:Y:S01]  /*7470*/  IMAD.U32 R6, RZ, RZ, UR6 ;  /* 0x00000006ff067e24 */ /* 0x000fe2000f8e00ff */
[----:B--2---:R-:W-:Y:S01]  /*7480*/  MOV R11, UR5 ;  /* 0x00000005000b7c02 */ /* 0x004fe20008000f00 */
[----:B------:R-:W-:Y:S02]  /*7490*/  IMAD.U32 R10, RZ, RZ, UR4 ;  /* 0x00000004ff0a7e24 */ /* 0x000fe4000f8e00ff */
[----:B------:R-:W-:Y:S07]  /*74a0*/  LEPC R20, `(.L_x_118) ;  /* 0x000000001014794e */ /* 0x000fee0000000000 */
[----:B-1--4-:R-:W-:Y:S05]  /*74b0*/  CALL.ABS.NOINC R2 ;  /* 0x0000000002007343 */ /* 0x012fea0003c00000 */
.L_x_118:
[----:B------:R-:W-:Y:S01]  /*74c0*/  LOP3.LUT R20, R44, 0xffffe000, RZ, 0xc0, !PT ;  /* 0xffffe0002c147812 */ /* 0x000fe200078ec0ff */
[----:B------:R-:W-:Y:S05]  /*74d0*/  WARPSYNC.ALL ;  /* 0x0000000000007948 */ /* 0x000fea0003800000 */
[----:B------:R-:W-:Y:S01]  /*74e0*/  R2UR UR4, R25 ;  /* 0x00000000190472ca */ /* 0x000fe200000e0000 */
[----:B------:R-:W-:Y:S01]  /*74f0*/  BSSY.RECONVERGENT B0, `(.L_x_119) ;  /* 0x000005c000007945 */ /* 0x000fe20003800200 */
[----:B------:R-:W-:Y:S11]  /*7500*/  ISETP.NE.AND P0, PT, R71, RZ, PT ;  /* 0x000000ff4700720c */ /* 0x000ff60003f05270 */
[----:B------:R-:W1:Y:S02]  /*7510*/  LDTM.x16 R4, tmem[UR4] ;  /* 0x00000004000479ee */ /* 0x000e640008240000 */
[C---:B-1--4-:R-:W-:Y:S01]  /*7520*/  FMUL R0, R24.reuse, R4 ;  /* 0x0000000418007220 */ /* 0x052fe20000400000 */
[C---:B------:R-:W-:Y:S01]  /*7530*/  FMUL R2, R24.reuse, R5 ;  /* 0x0000000518027220 */ /* 0x040fe20000400000 */
[C---:B------:R-:W-:Y:S01]  /*7540*/  FMUL R4, R24.reuse, R8 ;  /* 0x0000000818047220 */ /* 0x040fe20000400000 */
[C---:B------:R-:W-:Y:S01]  /*7550*/  FMUL R5, R24.reuse, R9 ;  /* 0x0000000918057220 */ /* 0x040fe20000400000 */
[C---:B------:R-:W-:Y:S01]  /*7560*/  FMUL R8, R24.reuse, R12 ;  /* 0x0000000c18087220 */ /* 0x040fe20000400000 */
[C---:B------:R-:W-:Y:S01]  /*7570*/  FMUL R9, R24.reuse, R13 ;  /* 0x0000000d18097220 */ /* 0x040fe20000400000 */
[C---:B------:R-:W-:Y:S01]  /*7580*/  FMUL R12, R24.reuse, R16 ;  /* 0x00000010180c7220 */ /* 0x040fe20000400000 */
[----:B------:R-:W-:Y:S01]  /*7590*/  LOP3.LUT R16, R45, 0xffffe000, RZ, 0xc0, !PT ;  /* 0xffffe0002d107812 */ /* 0x000fe200078ec0ff */
[----:B------:R-:W-:Y:S01]  /*75a0*/  FMUL R13, R24, R17 ;  /* 0x00000011180d7220 */ /* 0x000fe20000400000 */
[----:B------:R-:W-:Y:S01]  /*75b0*/  LOP3.LUT R17, R46, 0xffffe000, RZ, 0xc0, !PT ;  /* 0xffffe0002e117812 */ /* 0x000fe200078ec0ff */
[----:B------:R-:W-:Y:S01]  /*75c0*/  FFMA R28, R26, R20, R0 ;  /* 0x000000141a1c7223 */ /* 0x000fe20000000000 */
[----:B------:R-:W-:Y:S01]  /*75d0*/  LOP3.LUT R0, R47, 0xffffe000, RZ, 0xc0, !PT ;  /* 0xffffe0002f007812 */ /* 0x000fe200078ec0ff */
[C---:B------:R-:W-:Y:S01]  /*75e0*/  FMUL R3, R24.reuse, R6 ;  /* 0x0000000618037220 */ /* 0x040fe20000400000 */
[C---:B------:R-:W-:Y:S01]  /*75f0*/  FMUL R6, R24.reuse, R10 ;  /* 0x0000000a18067220 */ /* 0x040fe20000400000 */
[C---:B------:R-:W-:Y:S01]  /*7600*/  FMUL R7, R24.reuse, R7 ;  /* 0x0000000718077220 */ /* 0x040fe20000400000 */
[----:B------:R-:W-:Y:S01]  /*7610*/  F2FP.TF32.F32.PACK_B R28, R28 ;  /* 0x0000001cff1c723e */ /* 0x000fe200024050ff */
[C---:B------:R-:W-:Y:S01]  /*7620*/  FMUL R10, R24.reuse, R14 ;  /* 0x0000000e180a7220 */ /* 0x040fe20000400000 */
[----:B------:R-:W-:Y:S01]  /*7630*/  FMUL R14, R24, R18 ;  /* 0x00000012180e7220 */ /* 0x000fe20000400000 */
[----:B------:R-:W-:Y:S01]  /*7640*/  LOP3.LUT R18, R40, 0xffffe000, RZ, 0xc0, !PT ;  /* 0xffffe00028127812 */ /* 0x000fe200078ec0ff */
[C---:B------:R-:W-:Y:S01]  /*7650*/  FFMA R29, R26.reuse, R16, R2 ;  /* 0x000000101a1d7223 */ /* 0x040fe20000000002 */
[----:B------:R-:W-:Y:S01]  /*7660*/  LOP3.LUT R2, R41, 0xffffe000, RZ, 0xc0, !PT ;  /* 0xffffe00029027812 */ /* 0x000fe200078ec0ff */
[C---:B------:R-:W-:Y:S01]  /*7670*/  FFMA R30, R26.reuse, R17, R3 ;  /* 0x000000111a1e7223 */ /* 0x040fe20000000003 */
[----:B------:R-:W-:Y:S01]  /*7680*/  LOP3.LUT R3, R43, 0xffffe000, RZ, 0xc0, !PT ;  /* 0xffffe0002b037812 */ /* 0x000fe200078ec0ff */
[----:B------:R-:W-:Y:S01]  /*7690*/  FFMA R31, R26, R0, R7 ;  /* 0x000000001a1f7223 */ /* 0x000fe20000000007 */
[----:B------:R-:W-:Y:S01]  /*76a0*/  LOP3.LUT R0, R42, 0xffffe000, RZ, 0xc0, !PT ;  /* 0xffffe0002a007812 */ /* 0x000fe200078ec0ff */
[C---:B------:R-:W-:Y:S01]  /*76b0*/  FFMA R4, R26.reuse, R18, R4 ;  /* 0x000000121a047223 */ /* 0x040fe20000000004 */
[----:B------:R-:W-:Y:S01]  /*76c0*/  F2FP.TF32.F32.PACK_B R29, R29 ;  /* 0x0000001dff1d723e */ /* 0x000fe200024050ff */
[----:B------:R-:W-:Y:S01]  /*76d0*/  FFMA R5, R26, R2, R5 ;  /* 0x000000021a057223 */ /* 0x000fe20000000005 */
[----:B------:R-:W-:Y:S01]  /*76e0*/  FMUL R11, R24, R11 ;  /* 0x0000000b180b7220 */ /* 0x000fe20000400000 */
[----:B------:R-:W-:Y:S01]  /*76f0*/  F2FP.TF32.F32.PACK_B R30, R30 ;  /* 0x0000001eff1e723e */ /* 0x000fe200024050ff */
[C---:B------:R-:W-:Y:S01]  /*7700*/  FFMA R6, R26.reuse, R0, R6 ;  /* 0x000000001a067223 */ /* 0x040fe20000000006 */
[----:B------:R-:W-:Y:S01]  /*7710*/  F2FP.TF32.F32.PACK_B R31, R31 ;  /* 0x0000001fff1f723e */ /* 0x000fe200024050ff */
[----:B------:R-:W-:Y:S01]  /*7720*/  FFMA R7, R26, R3, R11 ;  /* 0x000000031a077223 */ /* 0x000fe2000000000b */
[----:B------:R-:W-:Y:S01]  /*7730*/  LOP3.LUT R2, R32, 0xffffe000, RZ, 0xc0, !PT ;  /* 0xffffe00020027812 */ /* 0x000fe200078ec0ff */
[----:B------:R-:W-:Y:S01]  /*7740*/  FMUL R15, R24, R15 ;  /* 0x0000000f180f7220 */ /* 0x000fe20000400000 */
[----:B------:R-:W-:Y:S01]  /*7750*/  LOP3.LUT R16, R33, 0xffffe000, RZ, 0xc0, !PT ;  /* 0xffffe00021107812 */ /* 0x000fe200078ec0ff */
[----:B------:R1:W-:Y:S01]  /*7760*/  STS.128 [R69], R28 ;  /* 0x0000001c45007388 */ /* 0x0003e20000000c00 */
[----:B------:R-:W-:Y:S01]  /*7770*/  LOP3.LUT R0, R34, 0xffffe000, RZ, 0xc0, !PT ;  /* 0xffffe00022007812 */ /* 0x000fe200078ec0ff */
[C---:B------:R-:W-:Y:S01]  /*7780*/  FFMA R8, R26.reuse, R2, R8 ;  /* 0x000000021a087223 */ /* 0x040fe20000000008 */
[----:B------:R-:W-:Y:S01]  /*7790*/  LOP3.LUT R2, R35, 0xffffe000, RZ, 0xc0, !PT ;  /* 0xffffe00023027812 */ /* 0x000fe200078ec0ff */
[C---:B------:R-:W-:Y:S01]  /*77a0*/  FFMA R9, R26.reuse, R16, R9 ;  /* 0x000000101a097223 */ /* 0x040fe20000000009 */
[----:B------:R-:W-:Y:S01]  /*77b0*/  F2FP.TF32.F32.PACK_B R4, R4 ;  /* 0x00000004ff04723e */ /* 0x000fe200024050ff */
[C---:B------:R-:W-:Y:S01]  /*77c0*/  FFMA R10, R26.reuse, R0, R10 ;  /* 0x000000001a0a7223 */ /* 0x040fe2000000000a */
[----:B------:R-:W-:Y:S01]  /*77d0*/  F2FP.TF32.F32.PACK_B R5, R5 ;  /* 0x00000005ff05723e */ /* 0x000fe200024050ff */
[----:B------:R-:W-:Y:S01]  /*77e0*/  FFMA R11, R26, R2, R15 ;  /* 0x000000021a0b7223 */ /* 0x000fe2000000000f */
[----:B------:R-:W-:Y:S01]  /*77f0*/  F2FP.TF32.F32.PACK_B R6, R6 ;  /* 0x00000006ff06723e */ /* 0x000fe200024050ff */
[----:B------:R-:W-:Y:S01]  /*7800*/  FMUL R19, R24, R19 ;  /* 0x0000001318137220 */ /* 0x000fe20000400000 */
[----:B------:R-:W-:Y:S02]  /*7810*/  F2FP.TF32.F32.PACK_B R7, R7 ;  /* 0x00000007ff07723e */ /* 0x000fe400024050ff */
[----:B------:R-:W-:Y:S02]  /*7820*/  LOP3.LUT R3, R36, 0xffffe000, RZ, 0xc0, !PT ;  /* 0xffffe00024037812 */ /* 0x000fe400078ec0ff */
[----:B------:R-:W-:Y:S01]  /*7830*/  LOP3.LUT R0, R37, 0xffffe000, RZ, 0xc0, !PT ;  /* 0xffffe00025007812 */ /* 0x000fe200078ec0ff */
[----:B------:R1:W-:Y:S01]  /*7840*/  STS.128 [R68+0x10], R4 ;  /* 0x0000100444007388 */ /* 0x0003e20000000c00 */
        /* <DEDUP_REMOVED lines=8> */
[----:B------:R-:W-:Y:S02]  /*78d0*/  F2FP.TF32.F32.PACK_B R10, R10 ;  /* 0x0000000aff0a723e */ /* 0x000fe400024050ff */
[----:B------:R-:W-:Y:S02]  /*78e0*/  F2FP.TF32.F32.PACK_B R11, R11 ;  /* 0x0000000bff0b723e */ /* 0x000fe400024050ff */
[----:B------:R-:W-:Y:S02]  /*78f0*/  F2FP.TF32.F32.PACK_B R12, R12 ;  /* 0x0000000cff0c723e */ /* 0x000fe400024050ff */
[----:B------:R-:W-:Y:S01]  /*7900*/  F2FP.TF32.F32.PACK_B R13, R13 ;  /* 0x0000000dff0d723e */ /* 0x000fe200024050ff */
[----:B------:R1:W-:Y:S01]  /*7910*/  STS.128 [R67+0x20], R8 ;  /* 0x0000200843007388 */ /* 0x0003e20000000c00 */
[----:B------:R-:W-:Y:S02]  /*7920*/  F2FP.TF32.F32.PACK_B R14, R14 ;  /* 0x0000000eff0e723e */ /* 0x000fe400024050ff */
[----:B------:R-:W-:Y:S05]  /*7930*/  F2FP.TF32.F32.PACK_B R15, R15 ;  /* 0x0000000fff0f723e */ /* 0x000fea00024050ff */
[----:B------:R1:W-:Y:S01]  /*7940*/  STS.128 [R63+0x30], R12 ;  /* 0x0000300c3f007388 */ /* 0x0003e20000000c00 */
[----:B------:R-:W-:Y:S01]  /*7950*/  @!PT LDS RZ, [RZ] ;  /* 0x00000000fffff984 */ /* 0x000fe20000000800 */
[----:B------:R-:W-:Y:S01]  /*7960*/  @!PT LDS RZ, [RZ] ;  /* 0x00000000fffff984 */ /* 0x000fe20000000800 */
[----:B------:R-:W-:Y:S01]  /*7970*/  @!PT LDS RZ, [RZ] ;  /* 0x00000000fffff984 */ /* 0x000fe20000000800 */
[----:B------:R-:W-:Y:S01]  /*7980*/  @!PT LDS RZ, [RZ] ;  /* 0x00000000fffff984 */ /* 0x000fe20000000800 */
[----:B------:R3:W-:Y:S07]  /*7990*/  MEMBAR.ALL.CTA ;  /* 0x0000000000007992 */ /* 0x0007ee0000008000 */
[----:B---3--:R-:W3:Y:S02]  /*79a0*/  FENCE.VIEW.ASYNC.S ;  /* 0x00000000000073c6 */ /* 0x008ee40000000000 */
[----:B---3--:R-:W-:Y:S06]  /*79b0*/  BAR.SYNC.DEFER_BLOCKING 0x1, 0x80 ;  /* 0x0042000000007b1d */ /* 0x008fec0000010000 */
[----:B------:R-:W-:Y:S05]  /*79c0*/  @P0 BRA `(.L_x_120) ;  /* 0x0000000000380947 */ /* 0x000fea0003800000 */
[----:B------:R-:W-:Y:S01]  /*79d0*/  UIADD3 UR4, UPT, UPT, UR43, 0x200, URZ ;  /* 0x000002002b047890 */ /* 0x000fe2000fffe0ff */
[----:B------:R-:W-:Y:S01]  /*79e0*/  UMOV UR47, UR60 ;  /* 0x0000003c002f7c82 */ /* 0x000fe20008000000 */
[----:B------:R-:W-:Y:S02]  /*79f0*/  UIADD3 UR9, UPT, UPT, UR45, 0x40, URZ ;  /* 0x000000402d097890 */ /* 0x000fe4000fffe0ff */
[----:B------:R-:W-:Y:S02]  /*7a00*/  UIADD3 UR8, UPT, UPT, UR43, 0x1200, URZ ;  /* 0x000012002b087890 */ /* 0x000fe4000fffe0ff */
[----:B------:R-:W-:Y:S01]  /*7a10*/  MOV R60, UR4 ;  /* 0x00000004003c7c02 */ /* 0x000fe20008000f00 */
[----:B------:R-:W-:Y:S01]  /*7a20*/  UIADD3 UR4, UP0, UPT, UR62, 0x680, URZ ;  /* 0x000006803e047890 */ /* 0x000fe2000ff1e0ff */
[----:B------:R-:W-:Y:S02]  /*7a30*/  UMOV UR10, UR46 ;  /* 0x0000002e000a7c82 */ /* 0x000fe40008000000 */
[----:B------:R-:W-:Y:S01]  /*7a40*/  R2UR UR44, R60 ;  /* 0x000000003c2c72ca */ /* 0x000fe200000e0000 */
[----:B------:R-:W-:Y:S01]  /*7a50*/  UIADD3.X UR5, UPT, UPT, URZ, UR63, URZ, UP0, !UPT ;  /* 0x0000003fff057290 */ /* 0x000fe200087fe4ff */
[----:B------:R-:W-:Y:S11]  /*7a60*/  UMOV UR11, UR60 ;  /* 0x0000003c000b7c82 */ /* 0x000ff60008000000 */
[----:B------:R3:W-:Y:S01]  /*7a70*/  UTMASTG.3D [UR44], [UR4] ;  /* 0x0000002c040073b5 */ /* 0x0007e20008010000 */
[----:B------:R3:W-:Y:S01]  /*7a80*/  UTMASTG.3D [UR8], [UR4] ;  /* 0x00000008040073b5 */ /* 0x0007e20008010000 */
[----:B------:R0:W-:Y:S01]  /*7a90*/  UTMACMDFLUSH ;  /* 0x00000000000079b7 */ /* 0x0001e20000000000 */
[----:B---3--:R-:W-:Y:S04]  /*7aa0*/  DEPBAR.LE SB0, 0x1 ;  /* 0x000080400000791a */ /* 0x008fe80000000000 */
.L_x_120:
[----:B------:R-:W-:Y:S05]  /*7ab0*/  BSYNC.RECONVERGENT B0 ;  /* 0x0000000000007941 */ /* 0x000fea0003800200 */
.L_x_119:
[----:B------:R-:W-:Y:S01]  /*7ac0*/  BAR.SYNC.DEFER_BLOCKING 0x1, 0x80 ;  /* 0x0042000000007b1d */ /* 0x000fe20000010000 */
[----:B------:R-:W-:Y:S01]  /*7ad0*/  ISETP.NE.AND P1, PT, R72, RZ, PT ;  /* 0x000000ff4800720c */ /* 0x000fe20003f25270 */
[----:B------:R-:W-:Y:S01]  /*7ae0*/  UISETP.NE.AND UP0, UPT, UR49, URZ, UPT ;  /* 0x000000ff3100728c */ /* 0x000fe2000bf05270 */
[----:B------:R-:W-:Y:S11]  /*7af0*/  LEA R2, R27, UR43, 0x3 ;  /* 0x0000002b1b027c11 */ /* 0x000ff6000f8e18ff */
[----:B------:R-:W-:Y:S01]  /*7b00*/  @P1 SHF.L.U32 R3, R66, 0x1f, RZ ;  /* 0x0000001f42031819 */ /* 0x000fe200000006ff */
[----:B------:R-:W-:Y:S06]  /*7b10*/  BRA.U !UP0, `(.L_x_121) ;  /* 0x0000000108247547 */ /* 0x000fec000b800000 */
[----:B-1----:R-:W-:Y:S01]  /*7b20*/  IMAD.U32 R4, RZ, RZ, UR48 ;  /* 0x00000030ff047e24 */ /* 0x002fe2000f8e00ff */
[----:B------:R-:W-:Y:S01]  /*7b30*/  MOV R0, UR61 ;  /* 0x0000003d00007c02 */ /* 0x000fe20008000f00 */
[----:B------:R-:W-:Y:S03]  /*7b40*/  UIADD3 UR4, UPT, UPT, UR48, 0x1, URZ ;  /* 0x0000000130047890 */ /* 0x000fe6000fffe0ff */
[----:B------:R-:W-:Y:S01]  /*7b50*/  @P1 LEA R4, R4, UR43, 0x3 ;  /* 0x0000002b04041c11 */ /* 0x000fe2000f8e18ff */
[----:B------:R-:W-:Y:S04]  /*7b60*/  UISETP.NE.AND UP0, UPT, UR4, 0x4, UPT ;  /* 0x000000040400788c */ /* 0x000fe8000bf05270 */
[----:B------:R-:W-:Y:S01]  /*7b70*/  @P1 VIADD R4, R4, 0x50 ;  /* 0x0000005004041836 */ /* 0x000fe20000000000 */
[----:B------:R-:W-:Y:S04]  /*7b80*/  USEL UR48, UR4, URZ, UP0 ;  /* 0x000000ff04307287 */ /* 0x000fe80008000000 */
[----:B------:R-:W-:Y:S04]  /*7b90*/  @P1 PRMT R0, R0, 0x654, R4 ;  /* 0x0000065400001816 */ /* 0x000fe80000000004 */
[----:B------:R3:W-:Y:S04]  /*7ba0*/  @P1 SYNCS.ARRIVE.TRANS64.RED.A1T0 RZ, [R0+URZ], RZ ;  /* 0x000000ff00ff19a7 */ /* 0x0007e800081004ff */
.L_x_121:
[----:B------:R-:W4:Y:S01]  /*7bb0*/  @P1 SYNCS.PHASECHK.TRANS64.TRYWAIT P0, [R2+URZ+0x30], R3 ;  /* 0x00003003020015a7 */ /* 0x000f2200080011ff */
[----:B------:R-:W-:Y:S01]  /*7bc0*/  BSSY B1, `(.L_x_122) ;  /* 0x0000016000017945 */ /* 0x000fe20003800000 */
[----:B----4-:R-:W-:Y:S03]  /*7bd0*/  @P1 SEL R74, RZ, 0x1, !P0 ;  /* 0x00000001ff4a1807 */ /* 0x010fe60004000000 */
[----:B------:R-:W-:Y:S05]  /*7be0*/  @!P1 BRA `(.L_x_123) ;  /* 0x00000000004c9947 */ /* 0x000fea0003800000 */
[----:B------:R-:W-:Y:S01]  /*7bf0*/  ISETP.NE.AND P0, PT, R74, RZ, PT ;  /* 0x000000ff4a00720c */ /* 0x000fe20003f05270 */
[----:B------:R-:W-:Y:S01]  /*7c00*/  BSSY B0, `(.L_x_124) ;  /* 0x000000b000007945 */ /* 0x000fe20003800000 */
[----:B------:R-:W-:Y:S11]  /*7c10*/  ISETP.NE.AND P1, PT, R75, RZ, PT ;  /* 0x000000ff4b00720c */ /* 0x000ff60003f25270 */
[----:B------:R-:W-:Y:S02]  /*7c20*/  @!UPT UIADD3 URZ, UPT, UPT, URZ, URZ, URZ ;  /* 0x000000fffffff290 */ /* 0x000fe4000fffe0ff */
[C---:B-1----:R-:W-:Y:S01]  /*7c30*/  @P1 IMAD R6, R27.reuse, 0x2000, R69 ;  /* 0x000020001b061824 */ /* 0x042fe200078e0245 */
[C---:B------:R-:W-:Y:S01]  /*7c40*/  @P1 LEA R4, R27.reuse, R67, 0xd ;  /* 0x000000431b041211 */ /* 0x040fe200078e68ff */
[C---:B------:R-:W-:Y:S02]  /*7c50*/  @P1 IMAD R5, R27.reuse, 0x2000, R68 ;  /* 0x000020001b051824 */ /* 0x040fe400078e0244 */
[----:B------:R-:W-:Y:S01]  /*7c60*/  @P1 IMAD R3, R27, 0x2000, R63 ;  /* 0x000020001b031824 */ /* 0x000fe200078e023f */
[----:B------:R-:W-:Y:S06]  /*7c70*/  @P0 BRA `(.L_x_125) ;  /* 0x00000000000c0947 */ /* 0x000fec0003800000 */
[----:B---3--:R-:W-:Y:S04]  /*7c80*/  SHF.L.U32 R0, R66, 0x1f, RZ ;  /* 0x0000001f42007819 */ /* 0x008fe800000006ff */
[----:B------:R-:W1:Y:S02]  /*7c90*/  SYNCS.PHASECHK.TRANS64.TRYWAIT P0, [R2+URZ+0x30], R0 ;  /* 0x00003000020075a7 */ /* 0x000e6400080011ff */
[----:B-1----:R-:W-:Y:S05]  /*7ca0*/  @!P0 BRA `(.L_x_126) ;  /* 0x0000002800ac8947 */ /* 0x002fea0003800000 */
.L_x_125:
[----:B------:R-:W-:Y:S05]  /*7cb0*/  BSYNC B0 ;  /* 0x0000000000007941 */ /* 0x000fea0003800000 */
.L_x_124:
[----:B------:R-:W-:Y:S02]  /*7cc0*/  ISETP.NE.AND P0, PT, R75, RZ, PT ;  /* 0x000000ff4b00720c */ /* 0x000fe40003f05270 */
[----:B------:R-:W-:Y:S11]  /*7cd0*/  IADD3 R27, PT, PT, R27, 0x1, RZ ;  /* 0x000000011b1b7810 */ /* 0x000ff60007ffe0ff */
[----:B------:R4:W1:Y:S04]  /*7ce0*/  @P0 LDS.128 R44, [R6] ;  /* 0x00000000062c0984 */ /* 0x0008680000000c00 */
[----:B------:R4:W1:Y:S04]  /*7cf0*/  @P0 LDS.128 R40, [R5+0x10] ;  /* 0x0000100005280984 */ /* 0x0008680000000c00 */
[----:B------:R4:W1:Y:S04]  /*7d00*/  @P0 LDS.128 R32, [R4+0x20] ;  /* 0x0000200004200984 */ /* 0x0008680000000c00 */
[----:B------:R4:W1:Y:S02]  /*7d10*/  @P0 LDS.128 R36, [R3+0x30] ;  /* 0x0000300003240984 */ /* 0x0008640000000c00 */
.L_x_123:
[----:B------:R-:W-:Y:S05]  /*7d20*/  BSYNC B1 ;  /* 0x0000000000017941 */ /* 0x000fea0003800000 */
.L_x_122:
[----:B-1-3--:R-:W-:Y:S05]  /*7d30*/  VIADD R0, R25, 0x10 ;  /* 0x0000001019007836 */ /* 0x00afea0000000000 */
[----:B------:R-:W-:Y:S04]  /*7d40*/  SHF.R.U32.HI R0, RZ, 0x15, R0 ;  /* 0x00000015ff007819 */ /* 0x000fe80000011600 */
[----:B------:R-:W-:Y:S11]  /*7d50*/  LOP3.LUT P0, RZ, R0, 0x3, R57, 0x48, !PT ;  /* 0x0000000300ff7812 */ /* 0x000ff60007804839 */
[----:B------:R-:W-:Y:S02]  /*7d60*/  @!UPT UIADD3 URZ, UPT, UPT, URZ, URZ, URZ ;  /* 0x000000fffffff290 */ /* 0x000fe4000fffe0ff */
[----:B------:R-:W-:Y:S05]  /*7d70*/  @!P0 BRA `(.L_x_127) ;  /* 0x0000000000408947 */ /* 0x000fea0003800000 */
[----:B------:R-:W1:Y:S01]  /*7d80*/  LDCU.64 UR8, c[0x4][0x70] ;  /* 0x01000e00ff0877ac */ /* 0x000e620008000a00 */
[----:B----4-:R-:W-:Y:S01]  /*7d90*/  MOV R3, 0x0 ;  /* 0x0000000000037802 */ /* 0x010fe20000000f00 */
[----:B------:R-:W-:Y:S02]  /*7da0*/  HFMA2 R12, -RZ, RZ, 0, 5.9604644775390625e-08 ;  /* 0x00000001ff0c7431 */ /* 0x000fe400000001ff */
[----:B------:R-:W-:Y:S02]  /*7db0*/  IMAD.MOV.U32 R8, RZ, RZ, 0x192 ;  /* 0x00000192ff087424 */ /* 0x000fe400078e00ff */
[----:B------:R-:W-:Y:S01]  /*7dc0*/  IMAD.MOV.U32 R13, RZ, RZ, RZ ;  /* 0x000000ffff0d7224 */ /* 0x000fe200078e00ff */
[----:B------:R-:W3:Y:S01]  /*7dd0*/  LDCU.64 UR6, c[0x4][0x78] ;  /* 0x01000f00ff0677ac */ /* 0x000ee20008000a00 */
[----:B------:R-:W4:Y:S01]  /*7de0*/  LDC.64 R2, c[0x4][R3] ;  /* 0x0100000003027b82 */ /* 0x000f220000000a00 */
[----:B------:R-:W5:Y:S01]  /*7df0*/  LDCU.64 UR4, c[0x4][0x10] ;  /* 0x01000200ff0477ac */ /* 0x000f620008000a00 */
[----:B-1----:R-:W-:Y:S01]  /*7e00*/  MOV R5, UR9 ;  /* 0x0000000900057c02 */ /* 0x002fe20008000f00 */
[----:B------:R-:W-:Y:S01]  /*7e10*/  IMAD.U32 R4, RZ, RZ, UR8 ;  /* 0x00000008ff047e24 */ /* 0x000fe2000f8e00ff */
[----:B---3--:R-:W-:Y:S01]  /*7e20*/  MOV R7, UR7 ;  /* 0x0000000700077c02 */ /* 0x008fe20008000f00 */
[----:B------:R-:W-:Y:S01]  /*7e30*/  IMAD.U32 R6, RZ, RZ, UR6 ;  /* 0x00000006ff067e24 */ /* 0x000fe2000f8e00ff */
[----:B-----5:R-:W-:Y:S01]  /*7e40*/  MOV R11, UR5 ;  /* 0x00000005000b7c02 */ /* 0x020fe20008000f00 */
[----:B------:R-:W-:Y:S02]  /*7e50*/  IMAD.U32 R10, RZ, RZ, UR4 ;  /* 0x00000004ff0a7e24 */ /* 0x000fe4000f8e00ff */
[----:B------:R-:W-:Y:S07]  /*7e60*/  LEPC R20, `(.L_x_127) ;  /* 0x000000001014794e */ /* 0x000fee0000000000 */
[----:B--2-4-:R-:W-:Y:S05]  /*7e70*/  CALL.ABS.NOINC R2 ;  /* 0x0000000002007343 */ /* 0x014fea0003c00000 */
.L_x_127:
[----:B------:R-:W-:Y:S01]  /*7e80*/  ISETP.NE.AND P6, PT, R72, RZ, PT ;  /* 0x000000ff4800720c */ /* 0x000fe20003fc5270 */
[----:B------:R-:W-:Y:S05]  /*7e90*/  WARPSYNC.ALL ;  /* 0x0000000000007948 */ /* 0x000fea0003800000 */
[----:B------:R-:W-:Y:S01]  /*7ea0*/  R2UR UR4, R25 ;  /* 0x00000000190472ca */ /* 0x000fe200000e0000 */
[----:B------:R-:W-:Y:S01]  /*7eb0*/  IMAD.U32 R0, RZ, RZ, UR48 ;  /* 0x00000030ff007e24 */ /* 0x000fe2000f8e00ff */
[----:B------:R-:W-:Y:S01]  /*7ec0*/  LOP3.LUT R20, R44, 0xffffe000, RZ, 0xc0, !PT ;  /* 0xffffe0002c147812 */ /* 0x000fe200078ec0ff */
[----:B------:R-:W-:Y:S01]  /*7ed0*/  IMAD.U32 R21, RZ, RZ, UR61 ;  /* 0x0000003dff157e24 */ /* 0x000fe2000f8e00ff */
[----:B------:R-:W-:Y:S01]  /*7ee0*/  ISETP.NE.AND P0, PT, R71, RZ, PT ;  /* 0x000000ff4700720c */ /* 0x000fe20003f05270 */
[----:B------:R-:W-:Y:S02]  /*7ef0*/  BSSY.RECONVERGENT B0, `(.L_x_128) ;  /* 0x0000060000007945 */ /* 0x000fe40003800200 */
[----:B------:R-:W-:Y:S05]  /*7f00*/  @P6 LEA R0, R0, UR43, 0x3 ;  /* 0x0000002b00006c11 */ /* 0x000fea000f8e18ff */
[----:B------:R-:W-:Y:S01]  /*7f10*/  @P6 VIADD R0, R0, 0x50 ;  /* 0x0000005000006836 */ /* 0x000fe20000000000 */
[----:B----4-:R-:W1:Y:S04]  /*7f20*/  LDTM.x16 R4, tmem[UR4+0x10] ;  /* 0x00001004000479ee */ /* 0x010e680008240000 */
[----:B------:R-:W-:Y:S01]  /*7f30*/  @P6 PRMT R21, R21, 0x654, R0 ;  /* 0x0000065415156816 */ /* 0x000fe20000000000 */
[C---:B-1----:R-:W-:Y:S01]  /*7f40*/  FMUL R0, R24.reuse, R4 ;  /* 0x0000000418007220 */ /* 0x042fe20000400000 */
[C---:B------:R-:W-:Y:S01]  /*7f50*/  FMUL R4, R24.reuse, R8 ;  /* 0x0000000818047220 */ /* 0x040fe20000400000 */
[C---:B------:R-:W-:Y:S01]  /*7f60*/  FMUL R8, R24.reuse, R12 ;  /* 0x0000000c18087220 */ /* 0x040fe20000400000 */
[C---:B------:R-:W-:Y:S01]  /*7f70*/  FMUL R12, R24.reuse, R16 ;  /* 0x00000010180c7220 */ /* 0x040fe20000400000 */
[----:B------:R-:W-:Y:S01]  /*7f80*/  LOP3.LUT R16, R45, 0xffffe000, RZ, 0xc0, !PT ;  /* 0xffffe0002d107812 */ /* 0x000fe200078ec0ff */
[C---:B------:R-:W-:Y:S01]  /*7f90*/  FMUL R2, R24.reuse, R5 ;  /* 0x0000000518027220 */ /* 0x040fe20000400000 */
[C---:B------:R-:W-:Y:S01]  /*7fa0*/  FMUL R3, R24.reuse, R6 ;  /* 0x0000000618037220 */ /* 0x040fe20000400000 */
[----:B------:R-:W-:Y:S01]  /*7fb0*/  FMUL R5, R24, R9 ;  /* 0x0000000918057220 */ /* 0x000fe20000400000 */
[----:B------:R-:W-:Y:S01]  /*7fc0*/  FFMA R28, R26, R20, R0 ;  /* 0x000000141a1c7223 */ /* 0x000fe20000000000 */
[----:B------:R-:W-:Y:S01]  /*7fd0*/  LOP3.LUT R0, R46, 0xffffe000, RZ, 0xc0, !PT ;  /* 0xffffe0002e007812 */ /* 0x000fe200078ec0ff */
[C---:B------:R-:W-:Y:S01]  /*7fe0*/  FMUL R6, R24.reuse, R10 ;  /* 0x0000000a18067220 */ /* 0x040fe20000400000 */
[C---:B------:R-:W-:Y:S01]  /*7ff0*/  FMUL R9, R24.reuse, R13 ;  /* 0x0000000d18097220 */ /* 0x040fe20000400000 */
[C---:B------:R-:W-:Y:S01]  /*8000*/  FMUL R10, R24.reuse, R14 ;  /* 0x0000000e180a7220 */ /* 0x040fe20000400000 */
[----:B------:R-:W-:Y:S01]  /*8010*/  F2FP.TF32.F32.PACK_B R28, R28 ;  /* 0x0000001cff1c723e */ /* 0x000fe200024050ff */
[C---:B------:R-:W-:Y:S01]  /*8020*/  FMUL R13, R24.reuse, R17 ;  /* 0x00000011180d7220 */ /* 0x040fe20000400000 */
[----:B------:R-:W-:Y:S01]  /*8030*/  LOP3.LUT R17, R47, 0xffffe000, RZ, 0xc0, !PT ;  /* 0xffffe0002f117812 */ /* 0x000fe200078ec0ff */
[----:B------:R-:W-:Y:S01]  /*8040*/  FMUL R14, R24, R18 ;  /* 0x00000012180e7220 */ /* 0x000fe20000400000 */
[----:B------:R-:W-:Y:S01]  /*8050*/  LOP3.LUT R18, R40, 0xffffe000, RZ, 0xc0, !PT ;  /* 0xffffe00028127812 */ /* 0x000fe200078ec0ff */
[----:B------:R-:W-:Y:S01]  /*8060*/  FFMA R29, R26, R16, R2 ;  /* 0x000000101a1d7223 */ /* 0x000fe20000000002 */
[----:B------:R-:W-:Y:S01]  /*8070*/  LOP3.LUT R2, R41, 0xffffe000, RZ, 0xc0, !PT ;  /* 0xffffe00029027812 */ /* 0x000fe200078ec0ff */
[----:B------:R-:W-:Y:S01]  /*8080*/  FMUL R7, R24, R7 ;  /* 0x0000000718077220 */ /* 0x000fe20000400000 */
[----:B------:R-:W-:Y:S01]  /*8090*/  LOP3.LUT R16, R33, 0xffffe000, RZ, 0xc0, !PT ;  /* 0xffffe00021107812 */ /* 0x000fe200078ec0ff */
[----:B------:R-:W-:Y:S01]  /*80a0*/  FFMA R30, R26, R0, R3 ;  /* 0x000000001a1e7223 */ /* 0x000fe20000000003 */
[----:B------:R-:W-:Y:S01]  /*80b0*/  LOP3.LUT R0, R42, 0xffffe000, RZ, 0xc0, !PT ;  /* 0xffffe0002a007812 */ /* 0x000fe200078ec0ff */
[C---:B------:R-:W-:Y:S01]  /*80c0*/  FFMA R31, R26.reuse, R17, R7 ;  /* 0x000000111a1f7223 */ /* 0x040fe20000000007 */
[----:B------:R-:W-:Y:S01]  /*80d0*/  F2FP.TF32.F32.PACK_B R29, R29 ;  /* 0x0000001dff1d723e */ /* 0x000fe200024050ff */
[C---:B------:R-:W-:Y:S01]  /*80e0*/  FFMA R4, R26.reuse, R18, R4 ;  /* 0x000000121a047223 */ /* 0x040fe20000000004 */
[----:B------:R-:W-:Y:S01]  /*80f0*/  F2FP.TF32.F32.PACK_B R30, R30 ;  /* 0x0000001eff1e723e */ /* 0x000fe200024050ff */
[----:B------:R-:W-:Y:S01]  /*8100*/  FFMA R5, R26, R2, R5 ;  /* 0x000000021a057223 */ /* 0x000fe20000000005 */
[----:B------:R-:W-:Y:S01]  /*8110*/  LOP3.LUT R2, R43, 0xffffe000, RZ, 0xc0, !PT ;  /* 0xffffe0002b027812 */ /* 0x000fe200078ec0ff */
[----:B------:R-:W-:Y:S01]  /*8120*/  FMUL R11, R24, R11 ;  /* 0x0000000b180b7220 */ /* 0x000fe20000400000 */
[----:B------:R-:W-:Y:S01]  /*8130*/  F2FP.TF32.F32.PACK_B R31, R31 ;  /* 0x0000001fff1f723e */ /* 0x000fe200024050ff */
[----:B------:R-:W-:Y:S01]  /*8140*/  FFMA R6, R26, R0, R6 ;  /* 0x000000001a067223 */ /* 0x000fe20000000006 */
[----:B------:R-:W-:Y:S01]  /*8150*/  LOP3.LUT R3, R32, 0xffffe000, RZ, 0xc0, !PT ;  /* 0xffffe00020037812 */ /* 0x000fe200078ec0ff */
[----:B------:R-:W-:Y:S01]  /*8160*/  FFMA R7, R26, R2, R11 ;  /* 0x000000021a077223 */ /* 0x000fe2000000000b */
[----:B------:R-:W-:Y:S01]  /*8170*/  F2FP.TF32.F32.PACK_B R4, R4 ;  /* 0x00000004ff04723e */ /* 0x000fe200024050ff */
[----:B------:R1:W-:Y:S01]  /*8180*/  STS.128 [R69+0x2000], R28 ;  /* 0x0020001c45007388 */ /* 0x0003e20000000c00 */
[----:B------:R-:W-:Y:S01]  /*8190*/  LOP3.LUT R0, R34, 0xffffe000, RZ, 0xc0, !PT ;  /* 0xffffe00022007812 */ /* 0x000fe200078ec0ff */
[----:B------:R-:W-:Y:S01]  /*81a0*/  FMUL R15, R24, R15 ;  /* 0x0000000f180f7220 */ /* 0x000fe20000400000 */
[----:B------:R-:W-:Y:S01]  /*81b0*/  LOP3.LUT R2, R35, 0xffffe000, RZ, 0xc0, !PT ;  /* 0xffffe00023027812 */ /* 0x000fe200078ec0ff */
[C---:B------:R-:W-:Y:S01]  /*81c0*/  FFMA R8, R26.reuse, R3, R8 ;  /* 0x000000031a087223 */ /* 0x040fe20000000008 */
[----:B------:R-:W-:Y:S01]  /*81d0*/  F2FP.TF32.F32.PACK_B R5, R5 ;  /* 0x00000005ff05723e */ /* 0x000fe200024050ff */
[C---:B------:R-:W-:Y:S01]  /*81e0*/  FFMA R9, R26.reuse, R16, R9 ;  /* 0x000000101a097223 */ /* 0x040fe20000000009 */
[----:B------:R-:W-:Y:S01]  /*81f0*/  F2FP.TF32.F32.PACK_B R6, R6 ;  /* 0x00000006ff06723e */ /* 0x000fe200024050ff */
[C---:B------:R-:W-:Y:S01]  /*8200*/  FFMA R10, R26.reuse, R0, R10 ;  /* 0x000000001a0a7223 */ /* 0x040fe2000000000a */
[----:B------:R-:W-:Y:S01]  /*8210*/  F2FP.TF32.F32.PACK_B R7, R7 ;  /* 0x00000007ff07723e */ /* 0x000fe200024050ff */
[----:B------:R-:W-:Y:S01]  /*8220*/  FFMA R11, R26, R2, R15 ;  /* 0x000000021a0b7223 */ /* 0x000fe2000000000f */
[----:B------:R-:W-:Y:S01]  /*8230*/  LOP3.LUT R0, R36, 0xffffe000, RZ, 0xc0, !PT ;  /* 0xffffe00024007812 */ /* 0x000fe200078ec0ff */
[----:B------:R-:W-:Y:S01]  /*8240*/  FMUL R19, R24, R19 ;  /* 0x0000001318137220 */ /* 0x000fe20000400000 */
        /* <DEDUP_REMOVED lines=16> */
[----:B------:R-:W-:Y:S02]  /*8350*/  F2FP.TF32.F32.PACK_B R15, R15 ;  /* 0x0000000fff0f723e */ /* 0x000fe400024050ff */
[----:B------:R-:W-:Y:S02]  /*8360*/  LEA R0, R27, UR43, 0x3 ;  /* 0x0000002b1b007c11 */ /* 0x000fe4000f8e18ff */
[----:B------:R-:W-:Y:S01]  /*8370*/  @P6 SHF.L.U32 R2, R66, 0x1f, RZ ;  /* 0x0000001f42026819 */ /* 0x000fe200000006ff */
        /* <DEDUP_REMOVED lines=9> */
[----:B------:R-:W-:Y:S02]  /*8410*/  UIADD3 UR4, UP0, UPT, UR62, 0x680, URZ ;  /* 0x000006803e047890 */ /* 0x000fe4000ff1e0ff */
[----:B------:R-:W-:Y:S02]  /*8420*/  UIADD3 UR13, UPT, UPT, UR45, 0x10, URZ ;  /* 0x000000102d0d7890 */ /* 0x000fe4000fffe0ff */
[----:B------:R-:W-:Y:S02]  /*8430*/  UIADD3 UR12, UPT, UPT, UR43, 0x2200, URZ ;  /* 0x000022002b0c7890 */ /* 0x000fe4000fffe0ff */
[----:B------:R-:W-:Y:S01]  /*8440*/  UIADD3.X UR5, UPT, UPT, URZ, UR63, URZ, UP0, !UPT ;  /* 0x0000003fff057290 */ /* 0x000fe200087fe4ff */
[----:B------:R-:W-:Y:S01]  /*8450*/  UMOV UR14, UR46 ;  /* 0x0000002e000e7c82 */ /* 0x000fe20008000000 */
[----:B------:R-:W-:Y:S01]  /*8460*/  UMOV UR15, UR60 ;  /* 0x0000003c000f7c82 */ /* 0x000fe20008000000 */
[----:B------:R-:W-:Y:S02]  /*8470*/  UIADD3 UR9, UPT, UPT, UR45, 0x50, URZ ;  /* 0x000000502d097890 */ /* 0x000fe4000fffe0ff */
[----:B------:R-:W-:Y:S01]  /*8480*/  UIADD3 UR8, UPT, UPT, UR43, 0x3200, URZ ;  /* 0x000032002b087890 */ /* 0x000fe2000fffe0ff */
[----:B------:R-:W-:Y:S03]  /*8490*/  UMOV UR10, UR46 ;  /* 0x0000002e000a7c82 */ /* 0x000fe60008000000 */
[----:B------:R3:W-:Y:S01]  /*84a0*/  UTMASTG.3D [UR12], [UR4] ;  /* 0x0000000c040073b5 */ /* 0x0007e20008010000 */
[----:B------:R-:W-:Y:S04]  /*84b0*/  UMOV UR11, UR60 ;  /* 0x0000003c000b7c82 */ /* 0x000fe80008000000 */
[----:B------:R3:W-:Y:S01]  /*84c0*/  UTMASTG.3D [UR8], [UR4] ;  /* 0x00000008040073b5 */ /* 0x0007e20008010000 */
[----:B------:R0:W-:Y:S01]  /*84d0*/  UTMACMDFLUSH ;  /* 0x00000000000079b7 */ /* 0x0001e20000000000 */
[----:B---3--:R-:W-:Y:S04]  /*84e0*/  DEPBAR.LE SB0, 0x1 ;  /* 0x000080400000791a */ /* 0x008fe80000000000 */
.L_x_129:
[----:B------:R-:W-:Y:S05]  /*84f0*/  BSYNC.RECONVERGENT B0 ;  /* 0x0000000000007941 */ /* 0x000fea0003800200 */
.L_x_128:
[----:B------:R-:W-:Y:S01]  /*8500*/  BAR.SYNC.DEFER_BLOCKING 0x1, 0x80 ;  /* 0x0042000000007b1d */ /* 0x000fe20000010000 */
[----:B------:R-:W-:Y:S04]  /*8510*/  UIADD3 UR4, UPT, UPT, UR48, 0x1, URZ ;  /* 0x0000000130047890 */ /* 0x000fe8000fffe0ff */
[----:B------:R-:W-:Y:S04]  /*8520*/  UISETP.NE.AND UP0, UPT, UR4, 0x4, UPT ;  /* 0x000000040400788c */ /* 0x000fe8000bf05270 */
[----:B------:R-:W-:Y:S01]  /*8530*/  USEL UR44, UR4, URZ, UP0 ;  /* 0x000000ff042c7287 */ /* 0x000fe20008000000 */
[----:B------:R3:W-:Y:S01]  /*8540*/  @P6 SYNCS.ARRIVE.TRANS64.RED.A1T0 RZ, [R21+URZ], RZ ;  /* 0x000000ff15ff69a7 */ /* 0x0007e200081004ff */
[----:B------:R-:W-:Y:S01]  /*8550*/  BSSY B1, `(.L_x_130) ;  /* 0x0000017000017945 */ /* 0x000fe20003800000 */
[----:B------:R-:W4:Y:S02]  /*8560*/  @P6 SYNCS.PHASECHK.TRANS64.TRYWAIT P0, [R0+URZ+0x30], R2 ;  /* 0x00003002000065a7 */ /* 0x000f2400080011ff */
[----:B----4-:R-:W-:Y:S01]  /*8570*/  @P6 SEL R74, RZ, 0x1, !P0 ;  /* 0x00000001ff4a6807 */ /* 0x010fe20004000000 */
[----:B---3--:R-:W-:Y:S06]  /*8580*/  @!P6 BRA `(.L_x_131) ;  /* 0x00000000004ce947 */ /* 0x008fec0003800000 */
        /* <DEDUP_REMOVED lines=9> */
[----:B------:R-:W-:Y:S04]  /*8620*/  SHF.L.U32 R6, R66, 0x1f, RZ ;  /* 0x0000001f42067819 */ /* 0x000fe800000006ff */
[----:B------:R-:W1:Y:S02]  /*8630*/  SYNCS.PHASECHK.TRANS64.TRYWAIT P0, [R0+URZ+0x30], R6 ;  /* 0x00003006000075a7 */ /* 0x000e6400080011ff */
[----:B-1----:R-:W-:Y:S05]  /*8640*/  @!P0 BRA `(.L_x_134) ;  /* 0x0000002000588947 */ /* 0x002fea0003800000 */
.L_x_133:
[----:B------:R-:W-:Y:S05]  /*8650*/  BSYNC B0 ;  /* 0x0000000000007941 */ /* 0x000fea0003800000 */
.L_x_132:
[----:B------:R-:W-:Y:S02]  /*8660*/  ISETP.NE.AND P0, PT, R75, RZ, PT ;  /* 0x000000ff4b00720c */ /* 0x000fe40003f05270 */
[----:B------:R-:W-:Y:S11]  /*8670*/  IADD3 R27, PT, PT, R27, 0x1, RZ ;  /* 0x000000011b1b7810 */ /* 0x000ff60007ffe0ff */
[----:B------:R3:W4:Y:S04]  /*8680*/  @P0 LDS.128 R44, [R5] ;  /* 0x00000000052c0984 */ /* 0x0007280000000c00 */
[----:B------:R3:W1:Y:S04]  /*8690*/  @P0 LDS.128 R40, [R4+0x10] ;  /* 0x0000100004280984 */ /* 0x0006680000000c00 */
[----:B------:R3:W1:Y:S04]  /*86a0*/  @P0 LDS.128 R32, [R3+0x20] ;  /* 0x0000200003200984 */ /* 0x0006680000000c00 */
[----:B------:R3:W1:Y:S02]  /*86b0*/  @P0 LDS.128 R36, [R2+0x30] ;  /* 0x0000300002240984 */ /* 0x0006640000000c00 */
.L_x_131:
[----:B------:R-:W-:Y:S05]  /*86c0*/  BSYNC B1 ;  /* 0x0000000000017941 */ /* 0x000fea0003800000 */
.L_x_130:
[----:B-1----:R-:W-:Y:S05]  /*86d0*/  VIADD R0, R25, 0x20 ;  /* 0x0000002019007836 */ /* 0x002fea0000000000 */
[----:B------:R-:W-:Y:S04]  /*86e0*/  SHF.R.U32.HI R0, RZ, 0x15, R0 ;  /* 0x00000015ff007819 */ /* 0x000fe80000011600 */
[----:B------:R-:W-:Y:S11]  /*86f0*/  LOP3.LUT P0, RZ, R0, 0x3, R57, 0x48, !PT ;  /* 0x0000000300ff7812 */ /* 0x000ff60007804839 */
[----:B------:R-:W-:Y:S02]  /*8700*/  @!UPT UIADD3 URZ, UPT, UPT, URZ, URZ, URZ ;  /* 0x000000fffffff290 */ /* 0x000fe4000fffe0ff */
[----:B------:R-:W-:Y:S05]  /*8710*/  @!P0 BRA `(.L_x_135) ;  /* 0x0000000000408947 */ /* 0x000fea0003800000 */
[----:B------:R-:W1:Y:S01]  /*8720*/  LDCU.64 UR8, c[0x4][0x70] ;  /* 0x01000e00ff0877ac */ /* 0x000e620008000a00 */
[----:B---3--:R-:W-:Y:S01]  /*8730*/  MOV R3, 0x0 ;  /* 0x0000000000037802 */ /* 0x008fe20000000f00 */
[----:B------:R-:W-:Y:S02]  /*8740*/  HFMA2 R12, -RZ, RZ, 0, 5.9604644775390625e-08 ;  /* 0x00000001ff0c7431 */ /* 0x000fe400000001ff */
[----:B------:R-:W-:Y:S02]  /*8750*/  IMAD.MOV.U32 R8, RZ, RZ, 0x192 ;  /* 0x00000192ff087424 */ /* 0x000fe400078e00ff */
[----:B------:R-:W-:Y:S01]  /*8760*/  IMAD.MOV.U32 R13, RZ, RZ, RZ ;  /* 0x000000ffff0d7224 */ /* 0x000fe200078e00ff */
[----:B------:R-:W3:Y:S01]  /*8770*/  LDCU.64 UR6, c[0x4][0x78] ;  /* 0x01000f00ff0677ac */ /* 0x000ee20008000a00 */
[----:B------:R-:W2:Y:S01]  /*8780*/  LDC.64 R2, c[0x4][R3] ;  /* 0x0100000003027b82 */ /* 0x000ea20000000a00 */
        /* <DEDUP_REMOVED lines=9> */
.L_x_135:
[----:B------:R-:W-:Y:S01]  /*8820*/  ISETP.NE.AND P6, PT, R72, RZ, PT ;  /* 0x000000ff4800720c */ /* 0x000fe20003fc5270 */
[----:B------:R-:W-:Y:S05]  /*8830*/  WARPSYNC.ALL ;  /* 0x0000000000007948 */ /* 0x000fea0003800000 */
[----:B------:R-:W-:Y:S01]  /*8840*/  R2UR UR4, R25 ;  /* 0x00000000190472ca */ /* 0x000fe200000e0000 */
[----:B------:R-:W-:Y:S01]  /*8850*/  IMAD.U32 R0, RZ, RZ, UR44 ;  /* 0x0000002cff007e24 */ /* 0x000fe2000f8e00ff */
[----:B----4-:R-:W-:Y:S01]  /*8860*/  LOP3.LUT R20, R44, 0xffffe000, RZ, 0xc0, !PT ;  /* 0xffffe0002c147812 */ /* 0x010fe200078ec0ff */
[----:B------:R-:W-:Y:S01]  /*8870*/  IMAD.U32 R21, RZ, RZ, UR61 ;  /* 0x0000003dff157e24 */ /* 0x000fe2000f8e00ff */
[----:B------:R-:W-:Y:S01]  /*8880*/  ISETP.NE.AND P0, PT, R71, RZ, PT ;  /* 0x000000ff4700720c */ /* 0x000fe20003f05270 */
[----:B------:R-:W-:Y:S02]  /*8890*/  BSSY.RECONVERGENT B0, `(.L_x_136) ;  /* 0x0000060000007945 */ /* 0x000fe40003800200 */
[----:B------:R-:W-:Y:S05]  /*88a0*/  @P6 LEA R0, R0, UR43, 0x3 ;  /* 0x0000002b00006c11 */ /* 0x000fea000f8e18ff */
[----:B------:R-:W-:Y:S01]  /*88b0*/  @P6 VIADD R0, R0, 0x50 ;  /* 0x0000005000006836 */ /* 0x000fe20000000000 */
[----:B---3--:R-:W1:Y:S04]  /*88c0*/  LDTM.x16 R4, tmem[UR4+0x20] ;  /* 0x00002004000479ee */ /* 0x008e680008240000 */
        /* <DEDUP_REMOVED lines=92> */
.L_x_137:
[----:B------:R-:W-:Y:S05]  /*8e90*/  BSYNC.RECONVERGENT B0 ;  /* 0x0000000000007941 */ /* 0x000fea0003800200 */
.L_x_136:
        /* <DEDUP_REMOVED lines=21> */
.L_x_141:
[----:B------:R-:W-:Y:S05]  /*8ff0*/  BSYNC B0 ;  /* 0x0000000000007941 */ /* 0x000fea0003800000 */
.L_x_140:
[----:B------:R-:W-:Y:S11]  /*9000*/  ISETP.NE.AND P0, PT, R75, RZ, PT ;  /* 0x000000ff4b00720c */ /* 0x000ff60003f05270 */
[----:B------:R-:W-:Y:S02]  /*9010*/  @!UPT UIADD3 URZ, UPT, UPT, URZ, URZ, URZ ;  /* 0x000000fffffff290 */ /* 0x000fe4000fffe0ff */
[----:B------:R3:W4:Y:S04]  /*9020*/  @P0 LDS.128 R44, [R4] ;  /* 0x00000000042c0984 */ /* 0x0007280000000c00 */
[----:B------:R3:W1:Y:S04]  /*9030*/  @P0 LDS.128 R40, [R3+0x10] ;  /* 0x0000100003280984 */ /* 0x0006680000000c00 */
[----:B------:R3:W1:Y:S04]  /*9040*/  @P0 LDS.128 R32, [R2+0x20] ;  /* 0x0000200002200984 */ /* 0x0006680000000c00 */
[----:B------:R3:W1:Y:S02]  /*9050*/  @P0 LDS.128 R36, [R27+0x30] ;  /* 0x000030001b240984 */ /* 0x0006640000000c00 */
.L_x_139:
[----:B------:R-:W-:Y:S05]  /*9060*/  BSYNC B1 ;  /* 0x0000000000017941 */ /* 0x000fea0003800000 */
.L_x_138:
        /* <DEDUP_REMOVED lines=21> */
.L_x_143:
[----:B------:R-:W-:Y:S01]  /*91c0*/  ISETP.NE.AND P0, PT, R71, RZ, PT ;  /* 0x000000ff4700720c */ /* 0x000fe20003f05270 */
[----:B------:R-:W-:Y:S05]  /*91d0*/  WARPSYNC.ALL ;  /* 0x0000000000007948 */ /* 0x000fea0003800000 */
[----:B------:R-:W-:Y:S01]  /*91e0*/  R2UR UR4, R25 ;  /* 0x00000000190472ca */ /* 0x000fe200000e0000 */
[----:B------:R-:W-:Y:S01]  /*91f0*/  VIADD R73, R73, 0xc0 ;  /* 0x000000c049497836 */ /* 0x000fe20000000000 */
[----:B----4-:R-:W-:Y:S01]  /*9200*/  LOP3.LUT R0, R44, 0xffffe000, RZ, 0xc0, !PT ;  /* 0xffffe0002c007812 */ /* 0x010fe200078ec0ff */
[----:B------:R-:W-:Y:S01]  /*9210*/  BSSY.RECONVERGENT B0, `(.L_x_144) ;  /* 0x000005e000007945 */ /* 0x000fe20003800200 */
[----:B---3--:R-:W-:Y:S02]  /*9220*/  LOP3.LUT R2, R45, 0xffffe000, RZ, 0xc0, !PT ;  /* 0xffffe0002d027812 */ /* 0x008fe400078ec0ff */
[----:B------:R-:W-:Y:S02]  /*9230*/  LOP3.LUT R3, R46, 0xffffe000, RZ, 0xc0, !PT ;  /* 0xffffe0002e037812 */ /* 0x000fe400078ec0ff */
[----:B------:R-:W-:Y:S02]  /*9240*/  LOP3.LUT R20, R47, 0xffffe000, RZ, 0xc0, !PT ;  /* 0xffffe0002f147812 */ /* 0x000fe400078ec0ff */
[----:B------:R-:W-:Y:S02]  /*9250*/  LOP3.LUT R21, R40, 0xffffe000, RZ, 0xc0, !PT ;  /* 0xffffe00028157812 */ /* 0x000fe400078ec0ff */
[----:B------:R-:W-:Y:S01]  /*9260*/  LOP3.LUT R25, R41, 0xffffe000, RZ, 0xc0, !PT ;  /* 0xffffe00029197812 */ /* 0x000fe200078ec0ff */
[----:B------:R-:W1:Y:S01]  /*9270*/  LDTM.x16 R4, tmem[UR4+0x30] ;  /* 0x00003004000479ee */ /* 0x000e620008240000 */
[----:B------:R-:W-:Y:S01]  /*9280*/  LOP3.LUT R27, R42, 0xffffe000, RZ, 0xc0, !PT ;  /* 0xffffe0002a1b7812 */ /* 0x000fe200078ec0ff */
[----:B------:R-:W-:Y:S01]  /*9290*/  NOP ;  /* 0x0000000000007918 */ /* 0x000fe20000000000 */
[----:B------:R-:W-:Y:S02]  /*92a0*/  LOP3.LUT R28, R43, 0xffffe000, RZ, 0xc0, !PT ;  /* 0xffffe0002b1c7812 */ /* 0x000fe400078ec0ff */
[----:B------:R-:W-:Y:S02]  /*92b0*/  LOP3.LUT R73, R73, 0xfefffff8, RZ, 0xc0, !PT ;  /* 0xfefffff849497812 */ /* 0x000fe400078ec0ff */
[----:B------:R-:W-:Y:S02]  /*92c0*/  LOP3.LUT R29, R32, 0xffffe000, RZ, 0xc0, !PT ;  /* 0xffffe000201d7812 */ /* 0x000fe400078ec0ff */
[----:B------:R-:W-:Y:S01]  /*92d0*/  LOP3.LUT R30, R33, 0xffffe000, RZ, 0xc0, !PT ;  /* 0xffffe000211e7812 */ /* 0x000fe200078ec0ff */
[----:B-1----:R1:W-:Y:S01]  /*92e0*/  SYNCS.ARRIVE.TRANS64.RED.A1T0 RZ, [R73+URZ], RZ ;  /* 0x000000ff49ff79a7 */ /* 0x0023e200081004ff */
[----:B------:R-:W-:Y:S02]  /*92f0*/  LOP3.LUT R31, R34, 0xffffe000, RZ, 0xc0, !PT ;  /* 0xffffe000221f7812 */ /* 0x000fe400078ec0ff */
[----:B------:R-:W-:Y:S02]  /*9300*/  LOP3.LUT R32, R35, 0xffffe000, RZ, 0xc0, !PT ;  /* 0xffffe00023207812 */ /* 0x000fe400078ec0ff */
[----:B------:R-:W-:Y:S02]  /*9310*/  LOP3.LUT R33, R36, 0xffffe000, RZ, 0xc0, !PT ;  /* 0xffffe00024217812 */ /* 0x000fe400078ec0ff */
[----:B------:R-:W-:Y:S02]  /*9320*/  LOP3.LUT R34, R37, 0xffffe000, RZ, 0xc0, !PT ;  /* 0xffffe00025227812 */ /* 0x000fe400078ec0ff */
[----:B------:R-:W-:Y:S02]  /*9330*/  LOP3.LUT R35, R38, 0xffffe000, RZ, 0xc0, !PT ;  /* 0xffffe00026237812 */ /* 0x000fe400078ec0ff */
[----:B------:R-:W-:Y:S01]  /*9340*/  LOP3.LUT R36, R39, 0xffffe000, RZ, 0xc0, !PT ;  /* 0xffffe00027247812 */ /* 0x000fe200078ec0ff */
[C---:B------:R-:W-:Y:S01]  /*9350*/  FMUL R4, R24.reuse, R4 ;  /* 0x0000000418047220 */ /* 0x040fe20000400000 */
[C---:B------:R-:W-:Y:S01]  /*9360*/  FMUL R5, R24.reuse, R5 ;  /* 0x0000000518057220 */ /* 0x040fe20000400000 */
[C---:B------:R-:W-:Y:S01]  /*9370*/  FMUL R6, R24.reuse, R6 ;  /* 0x0000000618067220 */ /* 0x040fe20000400000 */
[----:B------:R-:W-:Y:S01]  /*9380*/  FMUL R7, R24, R7 ;  /* 0x0000000718077220 */ /* 0x000fe20000400000 */
[C---:B------:R-:W-:Y:S01]  /*9390*/  FFMA R4, R26.reuse, R0, R4 ;  /* 0x000000001a047223 */ /* 0x040fe20000000004 */
[C---:B------:R-:W-:Y:S01]  /*93a0*/  FFMA R5, R26.reuse, R2, R5 ;  /* 0x000000021a057223 */ /* 0x040fe20000000005 */
[C---:B------:R-:W-:Y:S01]  /*93b0*/  FFMA R6, R26.reuse, R3, R6 ;  /* 0x000000031a067223 */ /* 0x040fe20000000006 */
[----:B------:R-:W-:Y:S01]  /*93c0*/  FFMA R7, R26, R20, R7 ;  /* 0x000000141a077223 */ /* 0x000fe20000000007 */
[C---:B------:R-:W-:Y:S01]  /*93d0*/  FMUL R8, R24.reuse, R8 ;  /* 0x0000000818087220 */ /* 0x040fe20000400000 */
[C---:B------:R-:W-:Y:S01]  /*93e0*/  FMUL R9, R24.reuse, R9 ;  /* 0x0000000918097220 */ /* 0x040fe20000400000 */
[C---:B------:R-:W-:Y:S01]  /*93f0*/  FMUL R10, R24.reuse, R10 ;  /* 0x0000000a180a7220 */ /* 0x040fe20000400000 */
[----:B------:R-:W-:Y:S01]  /*9400*/  FMUL R11, R24, R11 ;  /* 0x0000000b180b7220 */ /* 0x000fe20000400000 */
[----:B------:R-:W-:Y:S01]  /*9410*/  F2FP.TF32.F32.PACK_B R4, R4 ;  /* 0x00000004ff04723e */ /* 0x000fe200024050ff */
[C---:B------:R-:W-:Y:S01]  /*9420*/  FFMA R8, R26.reuse, R21, R8 ;  /* 0x000000151a087223 */ /* 0x040fe20000000008 */
[----:B------:R-:W-:Y:S01]  /*9430*/  F2FP.TF32.F32.PACK_B R5, R5 ;  /* 0x00000005ff05723e */ /* 0x000fe200024050ff */
[C---:B------:R-:W-:Y:S01]  /*9440*/  FFMA R9, R26.reuse, R25, R9 ;  /* 0x000000191a097223 */ /* 0x040fe20000000009 */
[----:B------:R-:W-:Y:S01]  /*9450*/  F2FP.TF32.F32.PACK_B R6, R6 ;  /* 0x00000006ff06723e */ /* 0x000fe200024050ff */
[C---:B------:R-:W-:Y:S01]  /*9460*/  FFMA R10, R26.reuse, R27, R10 ;  /* 0x0000001b1a0a7223 */ /* 0x040fe2000000000a */
[----:B------:R-:W-:Y:S01]  /*9470*/  F2FP.TF32.F32.PACK_B R7, R7 ;  /* 0x00000007ff07723e */ /* 0x000fe200024050ff */
[----:B------:R-:W-:Y:S01]  /*9480*/  FFMA R11, R26, R28, R11 ;  /* 0x0000001c1a0b7223 */ /* 0x000fe2000000000b */
[C---:B------:R-:W-:Y:S01]  /*9490*/  FMUL R12, R24.reuse, R12 ;  /* 0x0000000c180c7220 */ /* 0x040fe20000400000 */
[----:B------:R-:W-:Y:S01]  /*94a0*/  F2FP.TF32.F32.PACK_B R8, R8 ;  /* 0x00000008ff08723e */ /* 0x000fe200024050ff */
[C---:B------:R-:W-:Y:S01]  /*94b0*/  FMUL R13, R24.reuse, R13 ;  /* 0x0000000d180d7220 */ /* 0x040fe20000400000 */
[----:B------:R1:W-:Y:S01]  /*94c0*/  STS.128 [R69+0x6000], R4 ;  /* 0x0060000445007388 */ /* 0x0003e20000000c00 */
        /* <DEDUP_REMOVED lines=8> */
[----:B------:R-:W-:Y:S01]  /*9550*/  FFMA R15, R26, R32, R15 ;  /* 0x000000201a0f7223 */ /* 0x000fe2000000000f */
[C---:B------:R-:W-:Y:S01]  /*9560*/  FMUL R16, R24.reuse, R16 ;  /* 0x0000001018107220 */ /* 0x040fe20000400000 */
[----:B------:R-:W-:Y:S01]  /*9570*/  F2FP.TF32.F32.PACK_B R12, R12 ;  /* 0x0000000cff0c723e */ /* 0x000fe200024050ff */
[----:B------:R1:W-:Y:S01]  /*9580*/  STS.128 [R68+0x6010], R8 ;  /* 0x0060100844007388 */ /* 0x0003e20000000c00 */
        /* <DEDUP_REMOVED lines=10> */
[----:B------:R-:W-:Y:S02]  /*9630*/  F2FP.TF32.F32.PACK_B R16, R16 ;  /* 0x00000010ff10723e */ /* 0x000fe400024050ff */
[----:B------:R1:W-:Y:S01]  /*9640*/  STS.128 [R67+0x6020], R12 ;  /* 0x0060200c43007388 */ /* 0x0003e20000000c00 */
[----:B------:R-:W-:Y:S02]  /*9650*/  F2FP.TF32.F32.PACK_B R17, R17 ;  /* 0x00000011ff11723e */ /* 0x000fe400024050ff */
        /* <DEDUP_REMOVED lines=25> */
.L_x_145:
[----:B------:R-:W-:Y:S05]  /*97f0*/  BSYNC.RECONVERGENT B0 ;  /* 0x0000000000007941 */ /* 0x000fea0003800200 */
.L_x_144:
[----:B------:R-:W-:Y:S01]  /*9800*/  BAR.SYNC.DEFER_BLOCKING 0x1, 0x80 ;  /* 0x0042000000007b1d */ /* 0x000fe20000010000 */
[----:B------:R-:W-:Y:S01]  /*9810*/  UISETP.NE.AND UP0, UPT, UR49, -0x4, UPT ;  /* 0xfffffffc3100788c */ /* 0x000fe2000bf05270 */
[----:B------:R-:W-:Y:S08]  /*9820*/  IADD3 R22, PT, PT, R22, 0x1, RZ ;  /* 0x0000000116167810 */ /* 0x000ff00007ffe0ff */
[----:B------:R-:W-:Y:S05]  /*9830*/  BRA.U !UP0, `(.L_x_146) ;  /* 0x0000000108287547 */ /* 0x000fea000b800000 */
[----:B------:R-:W-:Y:S01]  /*9840*/  ISETP.NE.AND P0, PT, R72, RZ, PT ;  /* 0x000000ff4800720c */ /* 0x000fe20003f05270 */
[----:B------:R-:W-:Y:S01]  /*9850*/  IMAD.U32 R2, RZ, RZ, UR48 ;  /* 0x00000030ff027e24 */ /* 0x000fe2000f8e00ff */
[----:B------:R-:W-:Y:S01]  /*9860*/  UIADD3 UR4, UPT, UPT, UR48, 0x1, URZ ;  /* 0x0000000130047890 */ /* 0x000fe2000fffe0ff */
[----:B------:R-:W-:Y:S03]  /*9870*/  IMAD.U32 R0, RZ, RZ, UR61 ;  /* 0x0000003dff007e24 */ /* 0x000fe6000f8e00ff */
[----:B------:R-:W-:Y:S04]  /*9880*/  UISETP.NE.AND UP0, UPT, UR4, 0x4, UPT ;  /* 0x000000040400788c */ /* 0x000fe8000bf05270 */
[----:B------:R-:W-:Y:S03]  /*9890*/  USEL UR48, UR4, URZ, UP0 ;  /* 0x000000ff04307287 */ /* 0x000fe60008000000 */
[----:B------:R-:W-:Y:S05]  /*98a0*/  @P0 LEA R2, R2, UR43, 0x3 ;  /* 0x0000002b02020c11 */ /* 0x000fea000f8e18ff */
[----:B------:R-:W-:Y:S05]  /*98b0*/  @P0 VIADD R2, R2, 0x50 ;  /* 0x0000005002020836 */ /* 0x000fea0000000000 */
[----:B------:R-:W-:Y:S04]  /*98c0*/  @P0 PRMT R0, R0, 0x654, R2 ;  /* 0x0000065400000816 */ /* 0x000fe80000000002 */
[----:B------:R3:W-:Y:S03]  /*98d0*/  @P0 SYNCS.ARRIVE.TRANS64.RED.A1T0 RZ, [R0+URZ], RZ ;  /* 0x000000ff00ff09a7 */ /* 0x0007e600081004ff */
.L_x_146:
[----:B------:R-:W-:Y:S01]  /*98e0*/  R2UR UR5, R58 ;  /* 0x000000003a0572ca */ /* 0x000fe200000e0000 */
[----:B------:R-:W-:Y:S01]  /*98f0*/  UISETP.NE.AND UP0, UPT, UR59, URZ, UPT ;  /* 0x000000ff3b00728c */ /* 0x000fe2000bf05270 */
[----:B------:R-:W-:Y:S01]  /*9900*/  R2UR UR4, R59 ;  /* 0x000000003b0472ca */ /* 0x000fe200000e0000 */
[----:B------:R-:W-:Y:S01]  /*9910*/  UIADD3 UR49, UPT, UPT, UR49, 0x4, URZ ;  /* 0x0000000431317890 */ /* 0x000fe2000fffe0ff */
[----:B------:R-:W-:Y:S01]  /*9920*/  ISETP.NE.AND P0, PT, R62, 0x2, PT ;  /* 0x000000023e00780c */ /* 0x000fe20003f05270 */
[----:B------:R-:W-:Y:S01]  /*9930*/  UMOV UR60, UR58 ;  /* 0x0000003a003c7c82 */ /* 0x000fe20008000000 */
[----:B------:R-:W-:Y:S02]  /*9940*/  ISETP.NE.AND P1, PT, R22, 0x4, PT ;  /* 0x000000041600780c */ /* 0x000fe40003f25270 */
[----:B------:R-:W-:Y:S02]  /*9950*/  SEL R2, RZ, 0x1, P0 ;  /* 0x00000001ff027807 */ /* 0x000fe40000000000 */
[----:B---3--:R-:W-:Y:S02]  /*9960*/  SEL R0, RZ, 0x1, P1 ;  /* 0x00000001ff007807 */ /* 0x008fe40000800000 */
[----:B------:R-:W-:Y:S01]  /*9970*/  LOP3.LUT R64, R64, R2, RZ, 0x3c, !PT ;  /* 0x0000000240407212 */ /* 0x000fe200078e3cff */
[----:B------:R-:W-:Y:S01]  /*9980*/  UIADD3 UR20, UPT, UPT, UR36, UR5, URZ ;  /* 0x0000000524147290 */ /* 0x000fe2000fffe0ff */
[----:B------:R-:W-:Y:S01]  /*9990*/  LOP3.LUT R65, R65, R0, RZ, 0x3c, !PT ;  /* 0x0000000041417212 */ /* 0x000fe200078e3cff */
[----:B------:R-:W-:Y:S01]  /*99a0*/  UIADD3 UR24, UPT, UPT, UR37, UR4, URZ ;  /* 0x0000000425187290 */ /* 0x000fe2000fffe0ff */
[----:B------:R-:W-:Y:S02]  /*99b0*/  SEL R62, R62, RZ, P0 ;  /* 0x000000ff3e3e7207 */ /* 0x000fe40000000000 */
[----:B------:R-:W-:Y:S01]  /*99c0*/  SEL R22, R22, RZ, P1 ;  /* 0x000000ff16167207 */ /* 0x000fe20000800000 */
[----:B------:R-:W-:Y:S08]  /*99d0*/  BRA.U UP0, `(.L_x_147) ;  /* 0xffffffc900b87547 */ /* 0x000ff0000b83ffff */
[----:B------:R-:W3:Y:S01]  /*99e0*/  LDCU.64 UR4, c[0x0][0x888] ;  /* 0x00011100ff0477ac */ /* 0x000ee20008000a00 */
[----:B------:R-:W4:Y:S01]  /*99f0*/  LDCU.64 UR6, c[0x0][0x890] ;  /* 0x00011200ff0677ac */ /* 0x000f220008000a00 */
[----:B---3--:R-:W-:Y:S02]  /*9a00*/  ISETP.NE.U32.AND P2, PT, RZ, UR4, PT ;  /* 0x00000004ff007c0c */ /* 0x008fe4000bf45070 */
[----:B----4-:R-:W-:Y:S02]  /*9a10*/  ISETP.NE.U32.AND P1, PT, RZ, UR6, PT ;  /* 0x00000006ff007c0c */ /* 0x010fe4000bf25070 */
[----:B------:R-:W-:Y:S02]  /*9a20*/  ISETP.NE.AND.EX P2, PT, RZ, UR5, PT, P2 ;  /* 0x00000005ff007c0c */ /* 0x000fe4000bf45320 */
[----:B------:R-:W-:-:S13]  /*9a30*/  ISETP.NE.AND.EX P0, PT, RZ, UR7, PT, P1 ;  /* 0x00000007ff007c0c */ /* 0x000fda000bf05310 */
[----:B------:R-:W-:Y:S05]  /*9a40*/  @P2 BRA P0, `(.L_x_148) ;  /* 0x00000000003c2947 */ /* 0x000fea0000000000 */
[----:B------:R-:W-:-:S13]  /*9a50*/  ISETP.NE.AND.EX P1, PT, RZ, UR7, PT, P1 ;  /* 0x00000007ff007c0c */ /* 0x000fda000bf25310 */
[----:B------:R-:W-:Y:S05]  /*9a60*/  @P1 BRA `(.L_x_149) ;  /* 0x00000000000c1947 */ /* 0x000fea0003800000 */
[----:B------:R-:W-:-:S13]  /*9a70*/  FSETP.NEU.AND P0, PT, R26, RZ, PT ;  /* 0x000000ff1a00720b */ /* 0x000fda0003f0d000 */
[----:B------:R-:W-:Y:S05]  /*9a80*/  @!P0 EXIT ;  /* 0x000000000000894d */ /* 0x000fea0003800000 */
[----:B------:R-:W-:Y:S05]  /*9a90*/  BRA `(.L_x_148) ;  /* 0x0000000000287947 */ /* 0x000fea0003800000 */
.L_x_149:
[----:B------:R-:W-:Y:S01]  /*9aa0*/  ISETP.NE.AND P0, PT, R61, RZ, PT ;  /* 0x000000ff3d00720c */ /* 0x000fe20003f05270 */
[----:B------:R-:W-:-:S12]  /*9ab0*/  BSSY.RECONVERGENT B0, `(.L_x_148) ;  /* 0x0000008000007945 */ /* 0x000fd80003800200 */
[----:B------:R-:W-:Y:S05]  /*9ac0*/  @P0 BRA `(.L_x_150) ;  /* 0x0000000000100947 */ /* 0x000fea0003800000 */
[----:B------:R-:W-:-:S04]  /*9ad0*/  ISETP.NE.U32.AND P0, PT, RZ, UR4, PT ;  /* 0x00000004ff007c0c */ /* 0x000fc8000bf05070 */
[----:B------:R-:W-:-:S13]  /*9ae0*/  ISETP.NE.AND.EX P0, PT, RZ, UR5, PT, P0 ;  /* 0x00000005ff007c0c */ /* 0x000fda000bf05300 */
[----:B------:R-:W-:Y:S05]  /*9af0*/  @!P0 EXIT ;  /* 0x000000000000894d */ /* 0x000fea0003800000 */
[----:B------:R-:W-:Y:S05]  /*9b00*/  BRA `(.L_x_151) ;  /* 0x0000000000087947 */ /* 0x000fea0003800000 */
.L_x_150:
[----:B------:R-:W-:-:S13]  /*9b10*/  FSETP.NEU.AND P0, PT, R26, RZ, PT ;  /* 0x000000ff1a00720b */ /* 0x000fda0003f0d000 */
[----:B------:R-:W-:Y:S05]  /*9b20*/  @!P0 EXIT ;  /* 0x000000000000894d */ /* 0x000fea0003800000 */
.L_x_151:
[----:B------:R-:W-:Y:S05]  /*9b30*/  BSYNC.RECONVERGENT B0 ;  /* 0x0000000000007941 */ /* 0x000fea0003800200 */
.L_x_148:
[----:B------:R-:W-:Y:S01]  /*9b40*/  ULEA UR6, UR48, UR43, 0x3 ;  /* 0x0000002b30067291 */ /* 0x000fe2000f8e18ff */
[----:B------:R-:W-:-:S04]  /*9b50*/  DEPBAR.LE SB0, 0x0 ;  /* 0x000080000000791a */ /* 0x000fc80000000000 */
[----:B------:R-:W-:-:S04]  /*9b60*/  UIADD3 UR6, UPT, UPT, UR6, 0x50, URZ ;  /* 0x0000005006067890 */ /* 0x000fc8000fffe0ff */
[----:B------:R-:W-:-:S09]  /*9b70*/  UPRMT UR6, UR61, 0x654, UR6 ;  /* 0x000006543d067896 */ /* 0x000fd20008000006 */
[----:B------:R-:W-:Y:S01]  /*9b80*/  SYNCS.ARRIVE.TRANS64.RED.A1T0 RZ, [UR6], RZ ;  /* 0x000000ffffff79a7 */ /* 0x000fe20008100406 */
[----:B------:R-:W-:Y:S05]  /*9b90*/  EXIT ;  /* 0x000000000000794d */ /* 0x000fea0003800000 */
.L_x_24:
[----:B--2---:R2:W3:Y:S02]  /*9ba0*/  SYNCS.PHASECHK.TRANS64.TRYWAIT P0, [R0+URZ+0xf0], R2 ;  /* 0x0000f002000075a7 */ /* 0x0044e400080011ff */
[----:B---3--:R-:W-:Y:S05]  /*9bb0*/  @!P0 NANOSLEEP.SYNCS 0x989680 ;  /* 0x009896800000895d */ /* 0x008fea0003900000 */
[----:B------:R-:W3:Y:S02]  /*9bc0*/  @!P0 SYNCS.PHASECHK.TRANS64 P0, [R0+URZ+0xf0], R2 ;  /* 0x0000f002000085a7 */ /* 0x000ee400080010ff */
[----:B---3--:R-:W-:Y:S05]  /*9bd0*/  @!P0 BRA `(.L_x_24) ;  /* 0xfffffffc00f08947 */ /* 0x008fea000383ffff */
[----:B------:R-:W-:Y:S05]  /*9be0*/  BRA `(.L_x_152) ;  /* 0xffffff7c00b47947 */ /* 0x000fea000383ffff */
.L_x_27:
[----:B-1----:R-:W-:-:S07]  /*9bf0*/  MOV R0, UR6 ;  /* 0x0000000600007c02 */ /* 0x002fce0008000f00 */
.L_x_153:
[----:B-1----:R1:W2:Y:S02]  /*9c00*/  SYNCS.PHASECHK.TRANS64.TRYWAIT P0, [R0+URZ+0x18], R3 ;  /* 0x00001803000075a7 */ /* 0x0022a400080011ff */
[----:B--2---:R-:W-:Y:S05]  /*9c10*/  @!P0 NANOSLEEP.SYNCS 0x989680 ;  /* 0x009896800000895d */ /* 0x004fea0003900000 */
[----:B------:R-:W2:Y:S02]  /*9c20*/  @!P0 SYNCS.PHASECHK.TRANS64 P0, [R0+URZ+0x18], R3 ;  /* 0x00001803000085a7 */ /* 0x000ea400080010ff */
[----:B--2---:R-:W-:Y:S05]  /*9c30*/  @!P0 BRA `(.L_x_153) ;  /* 0xfffffffc00f08947 */ /* 0x004fea000383ffff */
[----:B------:R-:W-:Y:S05]  /*9c40*/  BRA `(.L_x_26) ;  /* 0xffffff80000c7947 */ /* 0x000fea000383ffff */
.L_x_36:
[----:B-1----:R-:W-:-:S07]  /*9c50*/  MOV R0, UR6 ;  /* 0x0000000600007c02 */ /* 0x002fce0008000f00 */
.L_x_154:
[----:B-1----:R1:W2:Y:S02]  /*9c60*/  SYNCS.PHASECHK.TRANS64.TRYWAIT P0, [R0+URZ+0x18], R3 ;  /* 0x00001803000075a7 */ /* 0x0022a400080011ff */
[----:B--2---:R-:W-:Y:S05]  /*9c70*/  @!P0 NANOSLEEP.SYNCS 0x989680 ;  /* 0x009896800000895d */ /* 0x004fea0003900000 */
[----:B------:R-:W2:Y:S02]  /*9c80*/  @!P0 SYNCS.PHASECHK.TRANS64 P0, [R0+URZ+0x18], R3 ;  /* 0x00001803000085a7 */ /* 0x000ea400080010ff */
[----:B--2---:R-:W-:Y:S05]  /*9c90*/  @!P0 BRA `(.L_x_154) ;  /* 0xfffffffc00f08947 */ /* 0x004fea000383ffff */
[----:B------:R-:W-:Y:S05]  /*9ca0*/  BRA `(.L_x_35) ;  /* 0xffffff84006c7947 */ /* 0x000fea000383ffff */
.L_x_43:
[----:B-1----:R1:W4:Y:S02]  /*9cb0*/  SYNCS.PHASECHK.TRANS64.TRYWAIT P0, [R3+URZ+0x80], R0 ;  /* 0x00008000030075a7 */ /* 0x00232400080011ff */
[----:B----4-:R-:W-:Y:S05]  /*9cc0*/  @!P0 NANOSLEEP.SYNCS 0x989680 ;  /* 0x009896800000895d */ /* 0x010fea0003900000 */
[----:B------:R-:W4:Y:S02]  /*9cd0*/  @!P0 SYNCS.PHASECHK.TRANS64 P0, [R3+URZ+0x80], R0 ;  /* 0x00008000030085a7 */ /* 0x000f2400080010ff */
[----:B----4-:R-:W-:Y:S05]  /*9ce0*/  @!P0 BRA `(.L_x_43) ;  /* 0xfffffffc00f08947 */ /* 0x010fea000383ffff */
[----:B------:R-:W-:Y:S05]  /*9cf0*/  BRA `(.L_x_155) ;  /* 0xffffff8800ac7947 */ /* 0x000fea000383ffff */
.L_x_47:
[----:B------:R-:W-:-:S07]  /*9d00*/  MOV R0, UR4 ;  /* 0x0000000400007c02 */ /* 0x000fce0008000f00 */
.L_x_156:
[----:B-1----:R1:W2:Y:S02]  /*9d10*/  SYNCS.PHASECHK.TRANS64.TRYWAIT P0, [R0+URZ], R2 ;  /* 0x00000002000075a7 */ /* 0x0022a400080011ff */
[----:B--2---:R-:W-:Y:S05]  /*9d20*/  @!P0 NANOSLEEP.SYNCS 0x989680 ;  /* 0x009896800000895d */ /* 0x004fea0003900000 */
[----:B------:R-:W2:Y:S02]  /*9d30*/  @!P0 SYNCS.PHASECHK.TRANS64 P0, [R0+URZ], R2 ;  /* 0x00000002000085a7 */ /* 0x000ea400080010ff */
[----:B--2---:R-:W-:Y:S05]  /*9d40*/  @!P0 BRA `(.L_x_156) ;  /* 0xfffffffc00f08947 */ /* 0x004fea000383ffff */
[----:B------:R-:W-:Y:S05]  /*9d50*/  BRA `(.L_x_157) ;  /* 0xffffff9000587947 */ /* 0x000fea000383ffff */
.L_x_48:
[----:B------:R-:W-:-:S07]  /*9d60*/  MOV R0, UR5 ;  /* 0x0000000500007c02 */ /* 0x000fce0008000f00 */
.L_x_158:
[----:B-1----:R1:W2:Y:S02]  /*9d70*/  SYNCS.PHASECHK.TRANS64.TRYWAIT P0, [R0+URZ], R2 ;  /* 0x00000002000075a7 */ /* 0x0022a400080011ff */
[----:B--2---:R-:W-:Y:S05]  /*9d80*/  @!P0 NANOSLEEP.SYNCS 0x989680 ;  /* 0x009896800000895d */ /* 0x004fea0003900000 */
[----:B------:R-:W2:Y:S02]  /*9d90*/  @!P0 SYNCS.PHASECHK.TRANS64 P0, [R0+URZ], R2 ;  /* 0x00000002000085a7 */ /* 0x000ea400080010ff */
[----:B--2---:R-:W-:Y:S05]  /*9da0*/  @!P0 BRA `(.L_x_158) ;  /* 0xfffffffc00f08947 */ /* 0x004fea000383ffff */
[----:B------:R-:W-:Y:S05]  /*9db0*/  BRA `(.L_x_159) ;  /* 0xffffff9000647947 */ /* 0x000fea000383ffff */
.L_x_51:
[----:B--2---:R2:W3:Y:S02]  /*9dc0*/  SYNCS.PHASECHK.TRANS64.TRYWAIT P0, [R0+URZ+0xe0], R8 ;  /* 0x0000e008000075a7 */ /* 0x0044e400080011ff */
[----:B---3--:R-:W-:Y:S05]  /*9dd0*/  @!P0 NANOSLEEP.SYNCS 0x989680 ;  /* 0x009896800000895d */ /* 0x008fea0003900000 */
[----:B------:R-:W3:Y:S02]  /*9de0*/  @!P0 SYNCS.PHASECHK.TRANS64 P0, [R0+URZ+0xe0], R8 ;  /* 0x0000e008000085a7 */ /* 0x000ee400080010ff */
[----:B---3--:R-:W-:Y:S05]  /*9df0*/  @!P0 BRA `(.L_x_51) ;  /* 0xfffffffc00f08947 */ /* 0x008fea000383ffff */
[----:B------:R-:W-:Y:S05]  /*9e00*/  BRA `(.L_x_160) ;  /* 0xffffff9000c47947 */ /* 0x000fea000383ffff */
.L_x_52:
[----:B------:R-:W-:-:S07]  /*9e10*/  MOV R0, UR4 ;  /* 0x0000000400007c02 */ /* 0x000fce0008000f00 */
.L_x_161:
[----:B--2---:R2:W3:Y:S02]  /*9e20*/  SYNCS.PHASECHK.TRANS64.TRYWAIT P0, [R0+URZ+0x90], R9 ;  /* 0x00009009000075a7 */ /* 0x0044e400080011ff */
[----:B---3--:R-:W-:Y:S05]  /*9e30*/  @!P0 NANOSLEEP.SYNCS 0x989680 ;  /* 0x009896800000895d */ /* 0x008fea0003900000 */
[----:B------:R-:W3:Y:S02]  /*9e40*/  @!P0 SYNCS.PHASECHK.TRANS64 P0, [R0+URZ+0x90], R9 ;  /* 0x00009009000085a7 */ /* 0x000ee400080010ff */
[----:B---3--:R-:W-:Y:S05]  /*9e50*/  @!P0 BRA `(.L_x_161) ;  /* 0xfffffffc00f08947 */ /* 0x008fea000383ffff */
[----:B------:R-:W-:Y:S05]  /*9e60*/  BRA `(.L_x_162) ;  /* 0xffffff9000d47947 */ /* 0x000fea000383ffff */
.L_x_53:
[----:B--2---:R2:W3:Y:S02]  /*9e70*/  SYNCS.PHASECHK.TRANS64.TRYWAIT P1, [R0+URZ+0x80], R8 ;  /* 0x00008008000075a7 */ /* 0x0044e400080211ff */
[----:B---3--:R-:W-:Y:S05]  /*9e80*/  @!P1 NANOSLEEP.SYNCS 0x989680 ;  /* 0x009896800000995d */ /* 0x008fea0003900000 */
[----:B------:R-:W3:Y:S02]  /*9e90*/  @!P1 SYNCS.PHASECHK.TRANS64 P1, [R0+URZ+0x80], R8 ;  /* 0x00008008000095a7 */ /* 0x000ee400080210ff */
[----:B---3--:R-:W-:Y:S05]  /*9ea0*/  @!P1 BRA `(.L_x_53) ;  /* 0xfffffffc00f09947 */ /* 0x008fea000383ffff */
[----:B------:R-:W-:Y:S05]  /*9eb0*/  BRA `(.L_x_163) ;  /* 0xffffff9400047947 */ /* 0x000fea000383ffff */
.L_x_56:
[----:B------:R-:W-:-:S07]  /*9ec0*/  MOV R0, UR4 ;  /* 0x0000000400007c02 */ /* 0x000fce0008000f00 */
.L_x_164:
[----:B--2---:R2:W3:Y:S02]  /*9ed0*/  SYNCS.PHASECHK.TRANS64.TRYWAIT P0, [R0+URZ+0x90], R2 ;  /* 0x00009002000075a7 */ /* 0x0044e400080011ff */
[----:B---3--:R-:W-:Y:S05]  /*9ee0*/  @!P0 NANOSLEEP.SYNCS 0x989680 ;  /* 0x009896800000895d */ /* 0x008fea0003900000 */
[----:B------:R-:W3:Y:S02]  /*9ef0*/  @!P0 SYNCS.PHASECHK.TRANS64 P0, [R0+URZ+0x90], R2 ;  /* 0x00009002000085a7 */ /* 0x000ee400080010ff */
[----:B---3--:R-:W-:Y:S05]  /*9f00*/  @!P0 BRA `(.L_x_164) ;  /* 0xfffffffc00f08947 */ /* 0x008fea000383ffff */
[----:B------:R-:W-:Y:S05]  /*9f10*/  BRA `(.L_x_55) ;  /* 0xffffff9400587947 */ /* 0x000fea000383ffff */
.L_x_65:
[----:B--2---:R-:W-:-:S04]  /*9f20*/  MOV R7, UR5 ;  /* 0x0000000500077c02 */ /* 0x004fc80008000f00 */
[----:B------:R2:W3:Y:S03]  /*9f30*/  SYNCS.PHASECHK.TRANS64.TRYWAIT P0, [R7+URZ+0x8], R8 ;  /* 0x00000808070075a7 */ /* 0x0004e600080011ff */
[----:B---3--:R-:W-:Y:S05]  /*9f40*/  @!P0 NANOSLEEP.SYNCS 0x989680 ;  /* 0x009896800000895d */ /* 0x008fea0003900000 */
[----:B------:R-:W3:Y:S02]  /*9f50*/  @!P0 SYNCS.PHASECHK.TRANS64 P0, [R7+URZ+0x8], R8 ;  /* 0x00000808070085a7 */ /* 0x000ee400080010ff */
[----:B---3--:R-:W-:Y:S05]  /*9f60*/  @!P0 BRA `(.L_x_65) ;  /* 0xfffffffc00ec8947 */ /* 0x008fea000383ffff */
[----:B------:R-:W-:Y:S05]  /*9f70*/  BRA `(.L_x_64) ;  /* 0xffffff9800147947 */ /* 0x000fea000383ffff */
.L_x_67:
[----:B------:R-:W-:Y:S01]  /*9f80*/  BSSY B0, `(.L_x_165) ;  /* 0x0000006000007945 */ /* 0x000fe20003800000 */
[----:B------:R-:W-:-:S07]  /*9f90*/  MOV R15, 0xffffffff ;  /* 0xffffffff000f7802 */ /* 0x000fce0000000f00 */
[----:B-12--5:R-:W-:Y:S05]  /*9fa0*/  WARPSYNC.COLLECTIVE R15, `(.L_x_166) ;  /* 0x000000000f0c7348 */ /* 0x026fea0003c00000 */
[----:B------:R-:W-:Y:S02]  /*9fb0*/  ELECT P6, UR79, PT ;  /* 0x00000000004f782f */ /* 0x000fe400038c0000 */
[----:B------:R-:W-:Y:S01]  /*9fc0*/  MOV R14, UR79 ;  /* 0x0000004f000e7c02 */ /* 0x000fe20008000f00 */
[----:B-12--5:R-:W-:Y:S10]  /*9fd0*/  ENDCOLLECTIVE ;  /* 0x000000000000791b */ /* 0x026ff40003800000 */
.L_x_166:
[----:B------:R-:W-:Y:S05]  /*9fe0*/  BSYNC B0 ;  /* 0x0000000000007941 */ /* 0x000fea0003800000 */
.L_x_165:
[----:B------:R-:W-:Y:S01]  /*9ff0*/  PLOP3.LUT P0, PT, P6, PT, PT, 0x80, 0x8 ;  /* 0x000000000008781c */ /* 0x000fe2000370f070 */
[----:B------:R-:W-:-:S12]  /*a000*/  BRA `(.L_x_167) ;  /* 0xffffff9800447947 */ /* 0x000fd8000383ffff */
.L_x_69:
[----:B--2---:R-:W-:-:S04]  /*a010*/  MOV R5, UR5 ;  /* 0x0000000500057c02 */ /* 0x004fc80008000f00 */
[----:B------:R2:W3:Y:S03]  /*a020*/  SYNCS.PHASECHK.TRANS64.TRYWAIT P0, [R5+URZ+0x8], R6 ;  /* 0x00000806050075a7 */ /* 0x0004e600080011ff */
[----:B---3--:R-:W-:Y:S05]  /*a030*/  @!P0 NANOSLEEP.SYNCS 0x989680 ;  /* 0x009896800000895d */ /* 0x008fea0003900000 */
[----:B------:R-:W3:Y:S02]  /*a040*/  @!P0 SYNCS.PHASECHK.TRANS64 P0, [R5+URZ+0x8], R6 ;  /* 0x00000806050085a7 */ /* 0x000ee400080010ff */
[----:B---3--:R-:W-:Y:S05]  /*a050*/  @!P0 BRA `(.L_x_69) ;  /* 0xfffffffc00ec8947 */ /* 0x008fea000383ffff */
[----:B------:R-:W-:Y:S05]  /*a060*/  BRA `(.L_x_68) ;  /* 0xffffff9800487947 */ /* 0x000fea000383ffff */
.L_x_70:
[----:B-1----:R1:W2:Y:S02]  /*a070*/  SYNCS.PHASECHK.TRANS64.TRYWAIT P0, [R3+URZ+0x80], R4 ;  /* 0x00008004030075a7 */ /* 0x0022a400080011ff */
[----:B--2---:R-:W-:Y:S05]  /*a080*/  @!P0 NANOSLEEP.SYNCS 0x989680 ;  /* 0x009896800000895d */ /* 0x004fea0003900000 */
[----:B------:R-:W2:Y:S02]  /*a090*/  @!P0 SYNCS.PHASECHK.TRANS64 P0, [R3+URZ+0x80], R4 ;  /* 0x00008004030085a7 */ /* 0x000ea400080010ff */
[----:B--2---:R-:W-:Y:S05]  /*a0a0*/  @!P0 BRA `(.L_x_70) ;  /* 0xfffffffc00f08947 */ /* 0x004fea000383ffff */
[----:B------:R-:W-:Y:S05]  /*a0b0*/  BRA `(.L_x_168) ;  /* 0xffffff9c00587947 */ /* 0x000fea000383ffff */
.L_x_72:
[----:B------:R-:W-:-:S13]  /*a0c0*/  R2UR UR4, R4 ;  /* 0x00000000040472ca */ /* 0x000fda00000e0000 */
[----:B------:R-:W-:-:S07]  /*a0d0*/  MOV R3, UR4 ;  /* 0x0000000400037c02 */ /* 0x000fce0008000f00 */
.L_x_169:
[----:B-1----:R1:W2:Y:S02]  /*a0e0*/  SYNCS.PHASECHK.TRANS64.TRYWAIT P0, [R3+URZ+0xc0], R5 ;  /* 0x0000c005030075a7 */ /* 0x0022a400080011ff */
[----:B--2---:R-:W-:Y:S05]  /*a0f0*/  @!P0 NANOSLEEP.SYNCS 0x989680 ;  /* 0x009896800000895d */ /* 0x004fea0003900000 */
[----:B------:R-:W2:Y:S02]  /*a100*/  @!P0 SYNCS.PHASECHK.TRANS64 P0, [R3+URZ+0xc0], R5 ;  /* 0x0000c005030085a7 */ /* 0x000ea400080010ff */
[----:B--2---:R-:W-:Y:S05]  /*a110*/  @!P0 BRA `(.L_x_169) ;  /* 0xfffffffc00f08947 */ /* 0x004fea000383ffff */
[----:B------:R-:W-:Y:S05]  /*a120*/  BRA `(.L_x_170) ;  /* 0xffffff9c00ac7947 */ /* 0x000fea000383ffff */
.L_x_75:
[----:B------:R-:W-:Y:S07]  /*a130*/  MOV R3, UR5 ;  /* 0x0000000500037c02 */ /* 0x000fee0008000f00 */
.L_x_171:
[----:B-1----:R1:W2:Y:S02]  /*a140*/  SYNCS.PHASECHK.TRANS64.TRYWAIT P0, [R3+URZ], R5 ;  /* 0x00000005030075a7 */ /* 0x0022a400080011ff */
[----:B--2---:R-:W-:Y:S05]  /*a150*/  @!P0 NANOSLEEP.SYNCS 0x989680 ;  /* 0x009896800000895d */ /* 0x004fea0003900000 */
[----:B------:R-:W2:Y:S02]  /*a160*/  @!P0 SYNCS.PHASECHK.TRANS64 P0, [R3+URZ], R5 ;  /* 0x00000005030085a7 */ /* 0x000ea400080010ff */
[----:B--2---:R-:W-:Y:S05]  /*a170*/  @!P0 BRA `(.L_x_171) ;  /* 0xfffffffc00f08947 */ /* 0x004fea000383ffff */
[----:B------:R-:W-:Y:S05]  /*a180*/  BRA `(.L_x_74) ;  /* 0xffffff9c00c47947 */ /* 0x000fea000383ffff */
.L_x_79:
[----:B-1----:R-:W-:-:S07]  /*a190*/  MOV R2, UR4 ;  /* 0x0000000400027c02 */ /* 0x002fce0008000f00 */
.L_x_172:
[----:B-1----:R1:W2:Y:S02]  /*a1a0*/  SYNCS.PHASECHK.TRANS64.TRYWAIT P0, [R2+URZ], R3 ;  /* 0x00000003020075a7 */ /* 0x0022a400080011ff */
[----:B--2---:R-:W-:Y:S05]  /*a1b0*/  @!P0 NANOSLEEP.SYNCS 0x989680 ;  /* 0x009896800000895d */ /* 0x004fea0003900000 */
[----:B------:R-:W2:Y:S02]  /*a1c0*/  @!P0 SYNCS.PHASECHK.TRANS64 P0, [R2+URZ], R3 ;  /* 0x00000003020085a7 */ /* 0x000ea400080010ff */
[----:B--2---:R-:W-:Y:S05]  /*a1d0*/  @!P0 BRA `(.L_x_172) ;  /* 0xfffffffc00f08947 */ /* 0x004fea000383ffff */
[----:B------:R-:W-:Y:S05]  /*a1e0*/  BRA `(.L_x_173) ;  /* 0xffffffa400dc7947 */ /* 0x000fea000383ffff */
.L_x_80:
[----:B------:R-:W-:-:S07]  /*a1f0*/  MOV R2, UR5 ;  /* 0x0000000500027c02 */ /* 0x000fce0008000f00 */
.L_x_174:
[----:B-1----:R1:W2:Y:S02]  /*a200*/  SYNCS.PHASECHK.TRANS64.TRYWAIT P0, [R2+URZ], R4 ;  /* 0x00000004020075a7 */ /* 0x0022a400080011ff */
[----:B--2---:R-:W-:Y:S05]  /*a210*/  @!P0 NANOSLEEP.SYNCS 0x989680 ;  /* 0x009896800000895d */ /* 0x004fea0003900000 */
[----:B------:R-:W2:Y:S02]  /*a220*/  @!P0 SYNCS.PHASECHK.TRANS64 P0, [R2+URZ], R4 ;  /* 0x00000004020085a7 */ /* 0x000ea400080010ff */
[----:B--2---:R-:W-:Y:S05]  /*a230*/  @!P0 BRA `(.L_x_174) ;  /* 0xfffffffc00f08947 */ /* 0x004fea000383ffff */
[----:B------:R-:W-:Y:S05]  /*a240*/  BRA `(.L_x_175) ;  /* 0xffffffa400ec7947 */ /* 0x000fea000383ffff */
.L_x_81:
[----:B------:R-:W-:-:S07]  /*a250*/  MOV R2, UR5 ;  /* 0x0000000500027c02 */ /* 0x000fce0008000f00 */
.L_x_176:
[----:B-1----:R1:W2:Y:S02]  /*a260*/  SYNCS.PHASECHK.TRANS64.TRYWAIT P0, [R2+URZ], R4 ;  /* 0x00000004020075a7 */ /* 0x0022a400080011ff */
[----:B--2---:R-:W-:Y:S05]  /*a270*/  @!P0 NANOSLEEP.SYNCS 0x989680 ;  /* 0x009896800000895d */ /* 0x004fea0003900000 */
[----:B------:R-:W2:Y:S02]  /*a280*/  @!P0 SYNCS.PHASECHK.TRANS64 P0, [R2+URZ], R4 ;  /* 0x00000004020085a7 */ /* 0x000ea400080010ff */
[----:B--2---:R-:W-:Y:S05]  /*a290*/  @!P0 BRA `(.L_x_176) ;  /* 0xfffffffc00f08947 */ /* 0x004fea000383ffff */
[----:B------:R-:W-:Y:S05]  /*a2a0*/  BRA `(.L_x_177) ;  /* 0xffffffa400f87947 */ /* 0x000fea000383ffff */
.L_x_84:
[----:B------:R-:W-:-:S07]  /*a2b0*/  MOV R2, UR62 ;  /* 0x0000003e00027c02 */ /* 0x000fce0008000f00 */
.L_x_178:
[----:B-1----:R1:W2:Y:S02]  /*a2c0*/  SYNCS.PHASECHK.TRANS64.TRYWAIT P1, [R2+URZ+0x100], R3 ;  /* 0x00010003020075a7 */ /* 0x0022a400080211ff */
[----:B--2---:R-:W-:Y:S05]  /*a2d0*/  @!P1 NANOSLEEP.SYNCS 0x989680 ;  /* 0x009896800000995d */ /* 0x004fea0003900000 */
[----:B------:R-:W2:Y:S02]  /*a2e0*/  @!P1 SYNCS.PHASECHK.TRANS64 P1, [R2+URZ+0x100], R3 ;  /* 0x00010003020095a7 */ /* 0x000ea400080210ff */
[----:B--2---:R-:W-:Y:S05]  /*a2f0*/  @!P1 BRA `(.L_x_178) ;  /* 0xfffffffc00f09947 */ /* 0x004fea000383ffff */
[----:B------:R-:W-:Y:S05]  /*a300*/  BRA `(.L_x_179) ;  /* 0xffffffa800487947 */ /* 0x000fea000383ffff */
.L_x_89:
[----:B---3--:R3:W4:Y:S02]  /*a310*/  SYNCS.PHASECHK.TRANS64.TRYWAIT P0, [R12+URZ+0x80], R0 ;  /* 0x000080000c0075a7 */ /* 0x00872400080011ff */
[----:B----4-:R-:W-:Y:S05]  /*a320*/  @!P0 NANOSLEEP.SYNCS 0x989680 ;  /* 0x009896800000895d */ /* 0x010fea0003900000 */
[----:B------:R-:W4:Y:S02]  /*a330*/  @!P0 SYNCS.PHASECHK.TRANS64 P0, [R12+URZ+0x80], R0 ;  /* 0x000080000c0085a7 */ /* 0x000f2400080010ff */
[----:B----4-:R-:W-:Y:S05]  /*a340*/  @!P0 BRA `(.L_x_89) ;  /* 0xfffffffc00f08947 */ /* 0x010fea000383ffff */
[----:B------:R-:W-:Y:S05]  /*a350*/  BRA `(.L_x_180) ;  /* 0xffffffac00787947 */ /* 0x000fea000383ffff */
.L_x_92:
[----:B-1----:R-:W-:Y:S07]  /*a360*/  MOV R0, UR21 ;  /* 0x0000001500007c02 */ /* 0x002fee0008000f00 */
.L_x_181:
[----:B-1----:R1:W3:Y:S02]  /*a370*/  SYNCS.PHASECHK.TRANS64.TRYWAIT P2, [R0+URZ+0x78], R6 ;  /* 0x00007806000075a7 */ /* 0x0022e400080411ff */
[----:B---3--:R-:W-:Y:S05]  /*a380*/  @!P2 NANOSLEEP.SYNCS 0x989680 ;  /* 0x009896800000a95d */ /* 0x008fea0003900000 */
[----:B------:R-:W3:Y:S02]  /*a390*/  @!P2 SYNCS.PHASECHK.TRANS64 P2, [R0+URZ+0x78], R6 ;  /* 0x000078060000a5a7 */ /* 0x000ee400080410ff */
[----:B---3--:R-:W-:Y:S05]  /*a3a0*/  @!P2 BRA `(.L_x_181) ;  /* 0xfffffffc00f0a947 */ /* 0x008fea000383ffff */
[----:B------:R-:W-:Y:S05]  /*a3b0*/  BRA `(.L_x_91) ;  /* 0xffffffb000e07947 */ /* 0x000fea000383ffff */
.L_x_95:
[----:B------:R-:W-:Y:S07]  /*a3c0*/  MOV R0, UR21 ;  /* 0x0000001500007c02 */ /* 0x000fee0008000f00 */
.L_x_182:
[----:B-1----:R1:W3:Y:S02]  /*a3d0*/  SYNCS.PHASECHK.TRANS64.TRYWAIT P0, [R0+URZ+0x50], R9 ;  /* 0x00005009000075a7 */ /* 0x0022e400080011ff */
[----:B---3--:R-:W-:Y:S05]  /*a3e0*/  @!P0 NANOSLEEP.SYNCS 0x989680 ;  /* 0x009896800000895d */ /* 0x008fea0003900000 */
[----:B------:R-:W3:Y:S02]  /*a3f0*/  @!P0 SYNCS.PHASECHK.TRANS64 P0, [R0+URZ+0x50], R9 ;  /* 0x00005009000085a7 */ /* 0x000ee400080010ff */
[----:B---3--:R-:W-:Y:S05]  /*a400*/  @!P0 BRA `(.L_x_182) ;  /* 0xfffffffc00f08947 */ /* 0x008fea000383ffff */
[----:B------:R-:W-:Y:S05]  /*a410*/  BRA `(.L_x_183) ;  /* 0xffffffb4003c7947 */ /* 0x000fea000383ffff */
.L_x_96:
[----:B------:R-:W-:Y:S07]  /*a420*/  MOV R0, UR21 ;  /* 0x0000001500007c02 */ /* 0x000fee0008000f00 */
.L_x_184:
[----:B-1----:R1:W3:Y:S02]  /*a430*/  SYNCS.PHASECHK.TRANS64.TRYWAIT P0, [R0+URZ+0x58], R9 ;  /* 0x00005809000075a7 */ /* 0x0022e400080011ff */
[----:B---3--:R-:W-:Y:S05]  /*a440*/  @!P0 NANOSLEEP.SYNCS 0x989680 ;  /* 0x009896800000895d */ /* 0x008fea0003900000 */
[----:B------:R-:W3:Y:S02]  /*a450*/  @!P0 SYNCS.PHASECHK.TRANS64 P0, [R0+URZ+0x58], R9 ;  /* 0x00005809000085a7 */ /* 0x000ee400080010ff */
[----:B---3--:R-:W-:Y:S05]  /*a460*/  @!P0 BRA `(.L_x_184) ;  /* 0xfffffffc00f08947 */ /* 0x008fea000383ffff */
[----:B------:R-:W-:Y:S05]  /*a470*/  BRA `(.L_x_185) ;  /* 0xffffffb400987947 */ /* 0x000fea000383ffff */
.L_x_97:
[----:B------:R-:W-:Y:S07]  /*a480*/  MOV R0, UR21 ;  /* 0x0000001500007c02 */ /* 0x000fee0008000f00 */
.L_x_186:
[----:B-1----:R1:W3:Y:S02]  /*a490*/  SYNCS.PHASECHK.TRANS64.TRYWAIT P0, [R0+URZ+0x60], R9 ;  /* 0x00006009000075a7 */ /* 0x0022e400080011ff */
[----:B---3--:R-:W-:Y:S05]  /*a4a0*/  @!P0 NANOSLEEP.SYNCS 0x989680 ;  /* 0x009896800000895d */ /* 0x008fea0003900000 */
[----:B------:R-:W3:Y:S02]  /*a4b0*/  @!P0 SYNCS.PHASECHK.TRANS64 P0, [R0+URZ+0x60], R9 ;  /* 0x00006009000085a7 */ /* 0x000ee400080010ff */
[----:B---3--:R-:W-:Y:S05]  /*a4c0*/  @!P0 BRA `(.L_x_186) ;  /* 0xfffffffc00f08947 */ /* 0x008fea000383ffff */
[----:B------:R-:W-:Y:S05]  /*a4d0*/  BRA `(.L_x_187) ;  /* 0xffffffb400f87947 */ /* 0x000fea000383ffff */
.L_x_98:
[----:B------:R-:W-:Y:S07]  /*a4e0*/  MOV R0, UR21 ;  /* 0x0000001500007c02 */ /* 0x000fee0008000f00 */
.L_x_188:
[----:B-1----:R1:W3:Y:S02]  /*a4f0*/  SYNCS.PHASECHK.TRANS64.TRYWAIT P0, [R0+URZ+0x68], R9 ;  /* 0x00006809000075a7 */ /* 0x0022e400080011ff */
[----:B---3--:R-:W-:Y:S05]  /*a500*/  @!P0 NANOSLEEP.SYNCS 0x989680 ;  /* 0x009896800000895d */ /* 0x008fea0003900000 */
[----:B------:R-:W3:Y:S02]  /*a510*/  @!P0 SYNCS.PHASECHK.TRANS64 P0, [R0+URZ+0x68], R9 ;  /* 0x00006809000085a7 */ /* 0x000ee400080010ff */
[----:B---3--:R-:W-:Y:S05]  /*a520*/  @!P0 BRA `(.L_x_188) ;  /* 0xfffffffc00f08947 */ /* 0x008fea000383ffff */
[----:B------:R-:W-:Y:S05]  /*a530*/  BRA `(.L_x_189) ;  /* 0xffffffb800547947 */ /* 0x000fea000383ffff */
.L_x_100:
[----:B------:R-:W-:-:S07]  /*a540*/  MOV R0, UR21 ;  /* 0x0000001500007c02 */ /* 0x000fce0008000f00 */
.L_x_190:
[----:B-1----:R1:W4:Y:S02]  /*a550*/  SYNCS.PHASECHK.TRANS64.TRYWAIT P0, [R0+URZ+0x50], R2 ;  /* 0x00005002000075a7 */ /* 0x00232400080011ff */
[----:B----4-:R-:W-:Y:S05]  /*a560*/  @!P0 NANOSLEEP.SYNCS 0x989680 ;  /* 0x009896800000895d */ /* 0x010fea0003900000 */
[----:B------:R-:W4:Y:S02]  /*a570*/  @!P0 SYNCS.PHASECHK.TRANS64 P0, [R0+URZ+0x50], R2 ;  /* 0x00005002000085a7 */ /* 0x000f2400080010ff */
[----:B----4-:R-:W-:Y:S05]  /*a580*/  @!P0 BRA `(.L_x_190) ;  /* 0xfffffffc00f08947 */ /* 0x010fea000383ffff */
[----:B------:R-:W-:Y:S05]  /*a590*/  BRA `(.L_x_191) ;  /* 0xffffffb800e47947 */ /* 0x000fea000383ffff */
.L_x_101:
[----:B-1----:R-:W-:-:S07]  /*a5a0*/  MOV R0, UR21 ;  /* 0x0000001500007c02 */ /* 0x002fce0008000f00 */
.L_x_192:
[----:B-1----:R1:W4:Y:S02]  /*a5b0*/  SYNCS.PHASECHK.TRANS64.TRYWAIT P0, [R0+URZ+0x58], R2 ;  /* 0x00005802000075a7 */ /* 0x00232400080011ff */
[----:B----4-:R-:W-:Y:S05]  /*a5c0*/  @!P0 NANOSLEEP.SYNCS 0x989680 ;  /* 0x009896800000895d */ /* 0x010fea0003900000 */
[----:B------:R-:W4:Y:S02]  /*a5d0*/  @!P0 SYNCS.PHASECHK.TRANS64 P0, [R0+URZ+0x58], R2 ;  /* 0x00005802000085a7 */ /* 0x000f2400080010ff */
[----:B----4-:R-:W-:Y:S05]  /*a5e0*/  @!P0 BRA `(.L_x_192) ;  /* 0xfffffffc00f08947 */ /* 0x010fea000383ffff */
[----:B------:R-:W-:Y:S05]  /*a5f0*/  BRA `(.L_x_193) ;  /* 0xffffffb800d47947 */ /* 0x000fea000383ffff */
.L_x_102:
[----:B-1----:R-:W-:-:S07]  /*a600*/  MOV R0, UR21 ;  /* 0x0000001500007c02 */ /* 0x002fce0008000f00 */
.L_x_194:
[----:B-1----:R1:W4:Y:S02]  /*a610*/  SYNCS.PHASECHK.TRANS64.TRYWAIT P0, [R0+URZ+0x60], R2 ;  /* 0x00006002000075a7 */ /* 0x00232400080011ff */
[----:B----4-:R-:W-:Y:S05]  /*a620*/  @!P0 NANOSLEEP.SYNCS 0x989680 ;  /* 0x009896800000895d */ /* 0x010fea0003900000 */
[----:B------:R-:W4:Y:S02]  /*a630*/  @!P0 SYNCS.PHASECHK.TRANS64 P0, [R0+URZ+0x60], R2 ;  /* 0x00006002000085a7 */ /* 0x000f2400080010ff */
[----:B----4-:R-:W-:Y:S05]  /*a640*/  @!P0 BRA `(.L_x_194) ;  /* 0xfffffffc00f08947 */ /* 0x010fea000383ffff */
[----:B------:R-:W-:Y:S05]  /*a650*/  BRA `(.L_x_195) ;  /* 0xffffffb800c47947 */ /* 0x000fea000383ffff */
.L_x_104:
[----:B--2---:R2:W4:Y:S02]  /*a660*/  SYNCS.PHASECHK.TRANS64.TRYWAIT P0, [R3+URZ+0x80], R0 ;  /* 0x00008000030075a7 */ /* 0x00452400080011ff */
[----:B----4-:R-:W-:Y:S05]  /*a670*/  @!P0 NANOSLEEP.SYNCS 0x989680 ;  /* 0x009896800000895d */ /* 0x010fea0003900000 */
[----:B------:R-:W4:Y:S02]  /*a680*/  @!P0 SYNCS.PHASECHK.TRANS64 P0, [R3+URZ+0x80], R0 ;  /* 0x00008000030085a7 */ /* 0x000f2400080010ff */
[----:B----4-:R-:W-:Y:S05]  /*a690*/  @!P0 BRA `(.L_x_104) ;  /* 0xfffffffc00f08947 */ /* 0x010fea000383ffff */
[----:B------:R-:W-:Y:S05]  /*a6a0*/  BRA `(.L_x_196) ;  /* 0xffffffbc00987947 */ /* 0x000fea000383ffff */
.L_x_115:
[----:B-1----:R-:W-:Y:S04]  /*a6b0*/  MOV R2, UR43 ;  /* 0x0000002b00027c02 */ /* 0x002fe80008000f00 */
[----:B------:R1:W2:Y:S03]  /*a6c0*/  SYNCS.PHASECHK.TRANS64.TRYWAIT P0, [R2+URZ+0x30], R3 ;  /* 0x00003003020075a7 */ /* 0x0002a600080011ff */
[----:B--2---:R-:W-:Y:S05]  /*a6d0*/  @!P0 NANOSLEEP.SYNCS 0x989680 ;  /* 0x009896800000895d */ /* 0x004fea0003900000 */
[----:B------:R-:W2:Y:S02]  /*a6e0*/  @!P0 SYNCS.PHASECHK.TRANS64 P0, [R2+URZ+0x30], R3 ;  /* 0x00003003020085a7 */ /* 0x000ea400080010ff */
[----:B--2---:R-:W-:Y:S05]  /*a6f0*/  @!P0 BRA `(.L_x_115) ;  /* 0xfffffffc00ec8947 */ /* 0x004fea000383ffff */
[----:B------:R-:W-:Y:S05]  /*a700*/  BRA `(.L_x_114) ;  /* 0xffffffc800ec7947 */ /* 0x000fea000383ffff */
.L_x_117:
[----:B-1----:R1:W3:Y:S02]  /*a710*/  SYNCS.PHASECHK.TRANS64.TRYWAIT P1, [R73+URZ+0xa0], R0 ;  /* 0x0000a000490075a7 */ /* 0x0022e400080211ff */
[----:B---3--:R-:W-:Y:S05]  /*a720*/  @!P1 NANOSLEEP.SYNCS 0x989680 ;  /* 0x009896800000995d */ /* 0x008fea0003900000 */
[----:B------:R-:W3:Y:S02]  /*a730*/  @!P1 SYNCS.PHASECHK.TRANS64 P1, [R73+URZ+0xa0], R0 ;  /* 0x0000a000490095a7 */ /* 0x000ee400080210ff */
[----:B---3--:R-:W-:Y:S05]  /*a740*/  @!P1 BRA `(.L_x_117) ;  /* 0xfffffffc00f09947 */ /* 0x008fea000383ffff */
[----:B------:R-:W-:Y:S05]  /*a750*/  BRA `(.L_x_116) ;  /* 0xffffffcc00147947 */ /* 0x000fea000383ffff */
.L_x_126:
[----:B-1----:R1:W3:Y:S02]  /*a760*/  SYNCS.PHASECHK.TRANS64.TRYWAIT P0, [R2+URZ+0x30], R0 ;  /* 0x00003000020075a7 */ /* 0x0022e400080011ff */
[----:B---3--:R-:W-:Y:S05]  /*a770*/  @!P0 NANOSLEEP.SYNCS 0x989680 ;  /* 0x009896800000895d */ /* 0x008fea0003900000 */
[----:B------:R-:W3:Y:S02]  /*a780*/  @!P0 SYNCS.PHASECHK.TRANS64 P0, [R2+URZ+0x30], R0 ;  /* 0x00003000020085a7 */ /* 0x000ee400080010ff */
[----:B---3--:R-:W-:Y:S05]  /*a790*/  @!P0 BRA `(.L_x_126) ;  /* 0xfffffffc00f08947 */ /* 0x008fea000383ffff */
[----:B------:R-:W-:Y:S05]  /*a7a0*/  BRA `(.L_x_125) ;  /* 0xffffffd400407947 */ /* 0x000fea000383ffff */
.L_x_134:
[----:B-1----:R1:W3:Y:S02]  /*a7b0*/  SYNCS.PHASECHK.TRANS64.TRYWAIT P0, [R0+URZ+0x30], R6 ;  /* 0x00003006000075a7 */ /* 0x0022e400080011ff */
[----:B---3--:R-:W-:Y:S05]  /*a7c0*/  @!P0 NANOSLEEP.SYNCS 0x989680 ;  /* 0x009896800000895d */ /* 0x008fea0003900000 */
[----:B------:R-:W3:Y:S02]  /*a7d0*/  @!P0 SYNCS.PHASECHK.TRANS64 P0, [R0+URZ+0x30], R6 ;  /* 0x00003006000085a7 */ /* 0x000ee400080010ff */
[----:B---3--:R-:W-:Y:S05]  /*a7e0*/  @!P0 BRA `(.L_x_134) ;  /* 0xfffffffc00f08947 */ /* 0x008fea000383ffff */
[----:B------:R-:W-:Y:S05]  /*a7f0*/  BRA `(.L_x_133) ;  /* 0xffffffdc00947947 */ /* 0x000fea000383ffff */
.L_x_142:
[----:B-1----:R1:W3:Y:S02]  /*a800*/  SYNCS.PHASECHK.TRANS64.TRYWAIT P0, [R0+URZ+0x30], R5 ;  /* 0x00003005000075a7 */ /* 0x0022e400080011ff */
[----:B---3--:R-:W-:Y:S05]  /*a810*/  @!P0 NANOSLEEP.SYNCS 0x989680 ;  /* 0x009896800000895d */ /* 0x008fea0003900000 */
[----:B------:R-:W3:Y:S02]  /*a820*/  @!P0 SYNCS.PHASECHK.TRANS64 P0, [R0+URZ+0x30], R5 ;  /* 0x00003005000085a7 */ /* 0x000ee400080010ff */
[----:B---3--:R-:W-:Y:S05]  /*a830*/  @!P0 BRA `(.L_x_142) ;  /* 0xfffffffc00f08947 */ /* 0x008fea000383ffff */
[----:B------:R-:W-:Y:S05]  /*a840*/  BRA `(.L_x_141) ;  /* 0xffffffe400e87947 */ /* 0x000fea000383ffff */
        .weak           $__internal_0_$__cuda_sm10x_tcgen05_guardrail_trap_col_being_dealloced_not_returned_by_alloc
        .type           $__internal_0_$__cuda_sm10x_tcgen05_guardrail_trap_col_being_dealloced_not_returned_by_alloc,@function
        .size           $__internal_0_$__cuda_sm10x_tcgen05_guardrail_trap_col_being_dealloced_not_returned_by_alloc,($__internal_1_$__cuda_sm10x_tcgen05_guardrail_trap_phase_invalid_during_alloc - $__internal_0_$__cuda_sm10x_tcgen05_guardrail_trap_col_being_dealloced_not_returned_by_alloc)
$__internal_0_$__cuda_sm10x_tcgen05_guardrail_trap_col_being_dealloced_not_returned_by_alloc:
[----:B------:R-:W-:Y:S05]  /*a850*/  BPT.TRAP 0x1 ;  /* 0x000000040000795c */ /* 0x000fea0000300000 */
[----:B------:R-:W-:-:S04]  /*a860*/  HFMA2 R3, -RZ, RZ, 0, 0 ;  /* 0x00000000ff037431 */ /* 0x000fc800000001ff */
[----:B------:R-:W-:Y:S05]  /*a870*/  RET.REL.NODEC R2 `(_ZN7cutlass13device_kernelINS_4gemm6kernel13GemmUniversalIN4cute5tupleIJiiiiEEENS1_10collective13CollectiveMmaINS1_35MainloopSm100TmaUmmaWarpSpecializedILi3ELi2ELi4ENS5_IJNS4_1CILi2EEENSA_ILi4EEENSA_ILi1EEEEEEEENS5_IJNSA_ILi128EEESG_SG_EEENS_10tfloat32_tENS5_IJlSD_lEEESI_SJ_NS4_8TiledMMAINS4_8MMA_AtomIJNS4_23SM100_MMA_TF32_2x1SM_SSISI_SI_fLi128ELi128ELNS4_4UMMA5MajorE0ELSO_0ELNSN_7ScaleInE0ELSP_0EEEEEENS4_6LayoutINS5_IJSD_SD_SD_EEENS5_IJNSA_ILi0EEESU_SU_EEEEENS5_IJNS4_10UnderscoreESX_SX_EEEEENS4_28SM100_TMA_2SM_LOAD_MULTICASTENS4_14ComposedLayoutINS4_7SwizzleILi3ELi4ELi3EEENS4_18smem_ptr_flag_bitsILi32EEENSS_INS5_IJNSA_ILi8EEENSA_ILi32EEEEEENS5_IJS17_SD_EEEEEEEvNS4_8identityENS4_18SM100_TMA_2SM_LOADES1B_vS1C_EENS_8epilogue10collective18CollectiveEpilogueINS1F_23Sm100TmaWarpSpecializedILi4ELi2ELi16ELb1ELb0EEEJNS5_IJNSA_ILi64EEESG_SG_EEENS5_IJNSS_IS1K_SD_EENSS_INS5_IJNSA_ILi16EEESB_EEENS5_IJSD_S1K_EEEEEEEESI_SJ_SI_SJ_NS1F_6fusion15FusionCallbacksIS1J_NS1S_17LinearCombinationISI_fSI_fLNS_15FloatRoundStyleE2EEES1L_S1R_JEEENS4_5SM1004TMEM4LOAD26SM100_TMEM_LOAD_32dp32b16xENS4_13SM90_TMA_LOADENS11_INS12_ILi2ELi4ELi3EEES15_NSS_INS5_IJS16_S1N_EEENS5_IJS1N_SD_EEEEEEENS4_39AutoVectorizingCopyWithAssumedAlignmentILi128EEENS4_14SM90_TMA_STOREES27_S29_S29_EEEvvEEEEvNT_6ParamsE) ;  /* 0xffffff5402e07950 */ /* 0x000fea0003c3ffff */
        .weak           $__internal_1_$__cuda_sm10x_tcgen05_guardrail_trap_phase_invalid_during_alloc
        .type           $__internal_1_$__cuda_sm10x_tcgen05_guardrail_trap_phase_invalid_during_alloc,@function
        .size           $__internal_1_$__cuda_sm10x_tcgen05_guardrail_trap_phase_invalid_during_alloc,($__internal_2_$__cuda_sm10x_tcgen05_guardrail_trap_unallocated_columns_being_dealloced - $__internal_1_$__cuda_sm10x_tcgen05_guardrail_trap_phase_invalid_during_alloc)
$__internal_1_$__cuda_sm10x_tcgen05_guardrail_trap_phase_invalid_during_alloc:
[----:B------:R-:W-:Y:S05]  /*a880*/  BPT.TRAP 0x1 ;  /* 0x000000040000795c */ /* 0x000fea0000300000 */
[----:B------:R-:W-:-:S04]  /*a890*/  MOV R7, 0x0 ;  /* 0x0000000000077802 */ /* 0x000fc80000000f00 */
[----:B------:R-:W-:Y:S05]  /*a8a0*/  RET.REL.NODEC R6 `(_ZN7cutlass13device_kernelINS_4gemm6kernel13GemmUniversalIN4cute5tupleIJiiiiEEENS1_10collective13CollectiveMmaINS1_35MainloopSm100TmaUmmaWarpSpecializedILi3ELi2ELi4ENS5_IJNS4_1CILi2EEENSA_ILi4EEENSA_ILi1EEEEEEEENS5_IJNSA_ILi128EEESG_SG_EEENS_10tfloat32_tENS5_IJlSD_lEEESI_SJ_NS4_8TiledMMAINS4_8MMA_AtomIJNS4_23SM100_MMA_TF32_2x1SM_SSISI_SI_fLi128ELi128ELNS4_4UMMA5MajorE0ELSO_0ELNSN_7ScaleInE0ELSP_0EEEEEENS4_6LayoutINS5_IJSD_SD_SD_EEENS5_IJNSA_ILi0EEESU_SU_EEEEENS5_IJNS4_10UnderscoreESX_SX_EEEEENS4_28SM100_TMA_2SM_LOAD_MULTICASTENS4_14ComposedLayoutINS4_7SwizzleILi3ELi4ELi3EEENS4_18smem_ptr_flag_bitsILi32EEENSS_INS5_IJNSA_ILi8EEENSA_ILi32EEEEEENS5_IJS17_SD_EEEEEEEvNS4_8identityENS4_18SM100_TMA_2SM_LOADES1B_vS1C_EENS_8epilogue10collective18CollectiveEpilogueINS1F_23Sm100TmaWarpSpecializedILi4ELi2ELi16ELb1ELb0EEEJNS5_IJNSA_ILi64EEESG_SG_EEENS5_IJNSS_IS1K_SD_EENSS_INS5_IJNSA_ILi16EEESB_EEENS5_IJSD_S1K_EEEEEEEESI_SJ_SI_SJ_NS1F_6fusion15FusionCallbacksIS1J_NS1S_17LinearCombinationISI_fSI_fLNS_15FloatRoundStyleE2EEES1L_S1R_JEEENS4_5SM1004TMEM4LOAD26SM100_TMEM_LOAD_32dp32b16xENS4_13SM90_TMA_LOADENS11_INS12_ILi2ELi4ELi3EEES15_NSS_INS5_IJS16_S1N_EEENS5_IJS1N_SD_EEEEEEENS4_39AutoVectorizingCopyWithAssumedAlignmentILi128EEENS4_14SM90_TMA_STOREES27_S29_S29_EEEvvEEEEvNT_6ParamsE) ;  /* 0xffffff5406d47950 */ /* 0x000fea0003c3ffff */
        .weak           $__internal_2_$__cuda_sm10x_tcgen05_guardrail_trap_unallocated_columns_being_dealloced
        .type           $__internal_2_$__cuda_sm10x_tcgen05_guardrail_trap_unallocated_columns_being_dealloced,@function
        .size           $__internal_2_$__cuda_sm10x_tcgen05_guardrail_trap_unallocated_columns_being_dealloced,(.L_x_198 - $__internal_2_$__cuda_sm10x_tcgen05_guardrail_trap_unallocated_columns_being_dealloced)
$__internal_2_$__cuda_sm10x_tcgen05_guardrail_trap_unallocated_columns_being_dealloced:
[----:B------:R-:W-:Y:S05]  /*a8b0*/  BPT.TRAP 0x1 ;  /* 0x000000040000795c */ /* 0x000fea0000300000 */
[----:B------:R-:W-:-:S04]  /*a8c0*/  HFMA2 R3, -RZ, RZ, 0, 0 ;  /* 0x00000000ff037431 */ /* 0x000fc800000001ff */
[----:B------:R-:W-:Y:S05]  /*a8d0*/  RET.REL.NODEC R2 `(_ZN7cutlass13device_kernelINS_4gemm6kernel13GemmUniversalIN4cute5tupleIJiiiiEEENS1_10collective13CollectiveMmaINS1_35MainloopSm100TmaUmmaWarpSpecializedILi3ELi2ELi4ENS5_IJNS4_1CILi2EEENSA_ILi4EEENSA_ILi1EEEEEEEENS5_IJNSA_ILi128EEESG_SG_EEENS_10tfloat32_tENS5_IJlSD_lEEESI_SJ_NS4_8TiledMMAINS4_8MMA_AtomIJNS4_23SM100_MMA_TF32_2x1SM_SSISI_SI_fLi128ELi128ELNS4_4UMMA5MajorE0ELSO_0ELNSN_7ScaleInE0ELSP_0EEEEEENS4_6LayoutINS5_IJSD_SD_SD_EEENS5_IJNSA_ILi0EEESU_SU_EEEEENS5_IJNS4_10UnderscoreESX_SX_EEEEENS4_28SM100_TMA_2SM_LOAD_MULTICASTENS4_14ComposedLayoutINS4_7SwizzleILi3ELi4ELi3EEENS4_18smem_ptr_flag_bitsILi32EEENSS_INS5_IJNSA_ILi8EEENSA_ILi32EEEEEENS5_IJS17_SD_EEEEEEEvNS4_8identityENS4_18SM100_TMA_2SM_LOADES1B_vS1C_EENS_8epilogue10collective18CollectiveEpilogueINS1F_23Sm100TmaWarpSpecializedILi4ELi2ELi16ELb1ELb0EEEJNS5_IJNSA_ILi64EEESG_SG_EEENS5_IJNSS_IS1K_SD_EENSS_INS5_IJNSA_ILi16EEESB_EEENS5_IJSD_S1K_EEEEEEEESI_SJ_SI_SJ_NS1F_6fusion15FusionCallbacksIS1J_NS1S_17LinearCombinationISI_fSI_fLNS_15FloatRoundStyleE2EEES1L_S1R_JEEENS4_5SM1004TMEM4LOAD26SM100_TMEM_LOAD_32dp32b16xENS4_13SM90_TMA_LOADENS11_INS12_ILi2ELi4ELi3EEES15_NSS_INS5_IJS16_S1N_EEENS5_IJS1N_SD_EEEEEEENS4_39AutoVectorizingCopyWithAssumedAlignmentILi128EEENS4_14SM90_TMA_STOREES27_S29_S29_EEEvvEEEEvNT_6ParamsE) ;  /* 0xffffff5402c87950 */ /* 0x000fea0003c3ffff */
.L_x_197:
[----:B------:R-:W-:-:S00]  /*a8e0*/  BRA `(.L_x_197) ;  /* 0xfffffffc00fc7947 */ /* 0x000fc0000383ffff */
[----:B------:R-:W-:-:S00]  /*a8f0*/  NOP ;  /* 0x0000000000007918 */ /* 0x000fc00000000000 */
        /* <DEDUP_REMOVED lines=8> */
.L_x_198:


//--------------------- .nv.global.init           --------------------------
	.section	.nv.global.init,"aw",@progbits
.nv.global.init:
	.type		$str$27,@object
	.size		$str$27,($str$28 - $str$27)
$str$27:
        /*0000*/ 	.byte	0x28, 0x61, 0x64, 0x64, 0x72, 0x65, 0x73, 0x73, 0x20, 0x26, 0x20, 0x6d, 0x61, 0x73, 0x6b, 0x29
        /*0010*/ 	.byte	0x20, 0x3d, 0x3d, 0x20, 0x30, 0x00
	.type		$str$28,@object
	.size		$str$28,($str$26 - $str$28)
$str$28:
        /*0016*/ 	.byte	0x2f, 0x74, 0x6d, 0x70, 0x2f, 0x63, 0x75, 0x74, 0x6c, 0x61, 0x73, 0x73, 0x5f, 0x73, 0x77, 0x65
        /*0026*/ 	.byte	0x65, 0x70, 0x5f, 0x73, 0x72, 0x63, 0x2f, 0x69, 0x6e, 0x63, 0x6c, 0x75, 0x64, 0x65, 0x2f, 0x63
        /*0036*/ 	.byte	0x75, 0x74, 0x65, 0x2f, 0x70, 0x6f, 0x69, 0x6e, 0x74, 0x65, 0x72, 0x5f, 0x66, 0x6c, 0x61, 0x67
        /*0046*/ 	.byte	0x67, 0x65, 0x64, 0x2e, 0x68, 0x70, 0x70, 0x00
	.type		$str$26,@object
	.size		$str$26,($str$25 - $str$26)
$str$26:
        /*004e*/ 	.byte	0x2f, 0x74, 0x6d, 0x70, 0x2f, 0x63, 0x75, 0x74, 0x6c, 0x61, 0x73, 0x73, 0x5f, 0x73, 0x77, 0x65
        /*005e*/ 	.byte	0x65, 0x70, 0x5f, 0x73, 0x72, 0x63, 0x2f, 0x69, 0x6e, 0x63, 0x6c, 0x75, 0x64, 0x65, 0x2f, 0x63
        /*006e*/ 	.byte	0x75, 0x74, 0x65, 0x2f, 0x61, 0x74, 0x6f, 0x6d, 0x2f, 0x63, 0x6f, 0x70, 0x79, 0x5f, 0x74, 0x72
        /*007e*/ 	.byte	0x61, 0x69, 0x74, 0x73, 0x5f, 0x73, 0x6d, 0x31, 0x30, 0x30, 0x2e, 0x68, 0x70, 0x70, 0x00
	.type		$str$25,@object
	.size		$str$25,(__unnamed_1 - $str$25)
$str$25:
        /*008d*/ 	.byte	0x28, 0x28, 0x75, 0x69, 0x6e, 0x74, 0x33, 0x32, 0x5f, 0x74, 0x28, 0x74, 0x68, 0x72, 0x65, 0x61
        /*009d*/ 	.byte	0x64, 0x49, 0x64, 0x78, 0x2e, 0x78, 0x29, 0x20, 0x2f, 0x20, 0x33, 0x32, 0x29, 0x20, 0x25, 0x20
        /*00ad*/ 	.byte	0x34, 0x29, 0x20, 0x3d, 0x3d, 0x20, 0x28, 0x28, 0x28, 0x74, 0x6d, 0x65, 0x6d, 0x5f, 0x61, 0x64
        /*00bd*/ 	.byte	0x64, 0x72, 0x20, 0x3e, 0x3e, 0x20, 0x31, 0x36, 0x29, 0x20, 0x2f, 0x20, 0x33, 0x32, 0x29, 0x20
        /*00cd*/ 	.byte	0x25, 0x20, 0x34, 0x29, 0x00
	.type		__unnamed_1,@object
	.size		__unnamed_1,(__unnamed_2 - __unnamed_1)
__unnamed_1:
        /*00d2*/ 	.byte	0x61, 0x75, 0x74, 0x6f, 0x20, 0x63, 0x75, 0x74, 0x65, 0x3a, 0x3a, 0x61, 0x73, 0x5f, 0x70, 0x6f
        /* <DEDUP_REMOVED lines=24> */
        /*0262*/ 	.byte	0x43, 0x3c, 0x32, 0x30, 0x34, 0x38, 0x3e, 0x3e, 0x3e, 0x3e, 0x5d, 0x00
	.type		__unnamed_2,@object
	.size		__unnamed_2,(.L_2 - __unnamed_2)
__unnamed_2:
        /* <DEDUP_REMOVED lines=42> */
        /*050e*/ 	.byte	0x3e, 0x5d, 0x00
.L_2:


//--------------------- .nv.shared._ZN7cutlass13device_kernelINS_4gemm6kernel13GemmUniversalIN4cute5tupleIJiiiiEEENS1_10collective13CollectiveMmaINS1_35MainloopSm100TmaUmmaWarpSpecializedILi3ELi2ELi4ENS5_IJNS4_1CILi2EEENSA_ILi4EEENSA_ILi1EEEEEEEENS5_IJNSA_ILi128EEESG_SG_EEENS_10tfloat32_tENS5_IJlSD_lEEESI_SJ_NS4_8TiledMMAINS4_8MMA_AtomIJNS4_23SM100_MMA_TF32_2x1SM_SSISI_SI_fLi128ELi128ELNS4_4UMMA5MajorE0ELSO_0ELNSN_7ScaleInE0ELSP_0EEEEEENS4_6LayoutINS5_IJSD_SD_SD_EEENS5_IJNSA_ILi0EEESU_SU_EEEEENS5_IJNS4_10UnderscoreESX_SX_EEEEENS4_28SM100_TMA_2SM_LOAD_MULTICASTENS4_14ComposedLayoutINS4_7SwizzleILi3ELi4ELi3EEENS4_18smem_ptr_flag_bitsILi32EEENSS_INS5_IJNSA_ILi8EEENSA_ILi32EEEEEENS5_IJS17_SD_EEEEEEEvNS4_8identityENS4_18SM100_TMA_2SM_LOADES1B_vS1C_EENS_8epilogue10collective18CollectiveEpilogueINS1F_23Sm100TmaWarpSpecializedILi4ELi2ELi16ELb1ELb0EEEJNS5_IJNSA_ILi64EEESG_SG_EEENS5_IJNSS_IS1K_SD_EENSS_INS5_IJNSA_ILi16EEESB_EEENS5_IJSD_S1K_EEEEEEEESI_SJ_SI_SJ_NS1F_6fusion15FusionCallbacksIS1J_NS1S_17LinearCombinationISI_fSI_fLNS_15FloatRoundStyleE2EEES1L_S1R_JEEENS4_5SM1004TMEM4LOAD26SM100_TMEM_LOAD_32dp32b16xENS4_13SM90_TMA_LOADENS11_INS12_ILi2ELi4ELi3EEES15_NSS_INS5_IJS16_S1N_EEENS5_IJS1N_SD_EEEEEEENS4_39AutoVectorizingCopyWithAssumedAlignmentILi128EEENS4_14SM90_TMA_STOREES27_S29_S29_EEEvvEEEEvNT_6ParamsE --------------------------
	.section	.nv.shared._ZN7cutlass13device_kernelINS_4gemm6kernel13GemmUniversalIN4cute5tupleIJiiiiEEENS1_10collective13CollectiveMmaINS1_35MainloopSm100TmaUmmaWarpSpecializedILi3ELi2ELi4ENS5_IJNS4_1CILi2EEENSA_ILi4EEENSA_ILi1EEEEEEEENS5_IJNSA_ILi128EEESG_SG_EEENS_10tfloat32_tENS5_IJlSD_lEEESI_SJ_NS4_8TiledMMAINS4_8MMA_AtomIJNS4_23SM100_MMA_TF32_2x1SM_SSISI_SI_fLi128ELi128ELNS4_4UMMA5MajorE0ELSO_0ELNSN_7ScaleInE0ELSP_0EEEEEENS4_6LayoutINS5_IJSD_SD_SD_EEENS5_IJNSA_ILi0EEESU_SU_EEEEENS5_IJNS4_10UnderscoreESX_SX_EEEEENS4_28SM100_TMA_2SM_LOAD_MULTICASTENS4_14ComposedLayoutINS4_7SwizzleILi3ELi4ELi3EEENS4_18smem_ptr_flag_bitsILi32EEENSS_INS5_IJNSA_ILi8EEENSA_ILi32EEEEEENS5_IJS17_SD_EEEEEEEvNS4_8identityENS4_18SM100_TMA_2SM_LOADES1B_vS1C_EENS_8epilogue10collective18CollectiveEpilogueINS1F_23Sm100TmaWarpSpecializedILi4ELi2ELi16ELb1ELb0EEEJNS5_IJNSA_ILi64EEESG_SG_EEENS5_IJNSS_IS1K_SD_EENSS_INS5_IJNSA_ILi16EEESB_EEENS5_IJSD_S1K_EEEEEEEESI_SJ_SI_SJ_NS1F_6fusion15FusionCallbacksIS1J_NS1S_17LinearCombinationISI_fSI_fLNS_15FloatRoundStyleE2EEES1L_S1R_JEEENS4_5SM1004TMEM4LOAD26SM100_TMEM_LOAD_32dp32b16xENS4_13SM90_TMA_LOADENS11_INS12_ILi2ELi4ELi3EEES15_NSS_INS5_IJS16_S1N_EEENS5_IJS1N_SD_EEEEEEENS4_39AutoVectorizingCopyWithAssumedAlignmentILi128EEENS4_14SM90_TMA_STOREES27_S29_S29_EEEvvEEEEvNT_6ParamsE,"aw",@nobits
	.sectionflags	@""
	.align	16
	.zero		1024


//--------------------- .nv.shared.reserved.0     --------------------------
	.section	.nv.shared.reserved.0,"aw",@nobits
	.weak		__nv_reservedSMEM_offset_0_alias
	.size		__nv_reservedSMEM_offset_0_alias, 0, 64
	.other		__nv_reservedSMEM_offset_0_alias,@"STO_CUDA_RESERVED_SHARED STV_DEFAULT"
__nv_reservedSMEM_offset_0_alias:
	.zero		0
.nv.shared.reserved.0:
	.zero		64
	.weak		__nv_reservedSMEM_tcgen05_partition
	.type		__nv_reservedSMEM_tcgen05_partition,@object
	.size		__nv_reservedSMEM_tcgen05_partition,(.L_0 - __nv_reservedSMEM_tcgen05_partition)
__nv_reservedSMEM_tcgen05_partition:
	.zero		32
.L_0:


//--------------------- .nv.global                --------------------------
	.section	.nv.global,"aw",@nobits
.nv.global:
	.type		_ZN40_INTERNAL_56384dd1_4_k_cu_31d84d50_352974cute1_E,@object
	.size		_ZN40_INTERNAL_56384dd1_4_k_cu_31d84d50_352974cute1_E,(_ZN40_INTERNAL_56384dd1_4_k_cu_31d84d50_352974cuda3std3__45__cpo6cbeginE - _ZN40_INTERNAL_56384dd1_4_k_cu_31d84d50_352974cute1_E)
_ZN40_INTERNAL_56384dd1_4_k_cu_31d84d50_352974cute1_E:
	.zero		1
	.type		_ZN40_INTERNAL_56384dd1_4_k_cu_31d84d50_352974cuda3std3__45__cpo6cbeginE,@object
	.size		_ZN40_INTERNAL_56384dd1_4_k_cu_31d84d50_352974cuda3std3__45__cpo6cbeginE,(_ZN40_INTERNAL_56384dd1_4_k_cu_31d84d50_352974cuda3std3__48in_placeE - _ZN40_INTERNAL_56384dd1_4_k_cu_31d84d50_352974cuda3std3__45__cpo6cbeginE)
_ZN40_INTERNAL_56384dd1_4_k_cu_31d84d50_352974cuda3std3__45__cpo6cbeginE:
	.zero		1
	.type		_ZN40_INTERNAL_56384dd1_4_k_cu_31d84d50_352974cuda3std3__48in_placeE,@object
	.size		_ZN40_INTERNAL_56384dd1_4_k_cu_31d84d50_352974cuda3std3__48in_placeE,(_ZN40_INTERNAL_56384dd1_4_k_cu_31d84d50_352974cuda3std6ranges3__45__cpo9iter_moveE - _ZN40_INTERNAL_56384dd1_4_k_cu_31d84d50_352974cuda3std3__48in_placeE)
_ZN40_INTERNAL_56384dd1_4_k_cu_31d84d50_352974cuda3std3__48in_placeE:
	.zero		1
	.type		_ZN40_INTERNAL_56384dd1_4_k_cu_31d84d50_352974cuda3std6ranges3__45__cpo9iter_moveE,@object
	.size		_ZN40_INTERNAL_56384dd1_4_k_cu_31d84d50_352974cuda3std6ranges3__45__cpo9iter_moveE,(_ZN40_INTERNAL_56384dd1_4_k_cu_31d84d50_352974cuda3std3__45__cpo5beginE - _ZN40_INTERNAL_56384dd1_4_k_cu_31d84d50_352974cuda3std6ranges3__45__cpo9iter_moveE)
_ZN40_INTERNAL_56384dd1_4_k_cu_31d84d50_352974cuda3std6ranges3__45__cpo9iter_moveE:
	.zero		1
	.type		_ZN40_INTERNAL_56384dd1_4_k_cu_31d84d50_352974cuda3std3__45__cpo5beginE,@object
	.size		_ZN40_INTERNAL_56384dd1_4_k_cu_31d84d50_352974cuda3std3__45__cpo5beginE,(_ZN40_INTERNAL_56384dd1_4_k_cu_31d84d50_352974cuda3std3__442_GLOBAL__N__56384dd1_4_k_cu_31d84d50_352976ignoreE - _ZN40_INTERNAL_56384dd1_4_k_cu_31d84d50_352974cuda3std3__45__cpo5beginE)
_ZN40_INTERNAL_56384dd1_4_k_cu_31d84d50_352974cuda3std3__45__cpo5beginE:
	.zero		1
	.type		_ZN40_INTERNAL_56384dd1_4_k_cu_31d84d50_352974cuda3std3__442_GLOBAL__N__56384dd1_4_k_cu_31d84d50_352976ignoreE,@object
	.size		_ZN40_INTERNAL_56384dd1_4_k_cu_31d84d50_352974cuda3std3__442_GLOBAL__N__56384dd1_4_k_cu_31d84d50_352976ignoreE,(_ZN40_INTERNAL_56384dd1_4_k_cu_31d84d50_352974cute7productE - _ZN40_INTERNAL_56384dd1_4_k_cu_31d84d50_352974cuda3std3__442_GLOBAL__N__56384dd1_4_k_cu_31d84d50_352976ignoreE)
_ZN40_INTERNAL_56384dd1_4_k_cu_31d84d50_352974cuda3std3__442_GLOBAL__N__56384dd1_4_k_cu_31d84d50_352976ignoreE:
	.zero		1
	.type		_ZN40_INTERNAL_56384dd1_4_k_cu_31d84d50_352974cute7productE,@object
	.size		_ZN40_INTERNAL_56384dd1_4_k_cu_31d84d50_352974cute7productE,(_ZN40_INTERNAL_56384dd1_4_k_cu_31d84d50_352974cuda3std3__45__cpo3endE - _ZN40_INTERNAL_56384dd1_4_k_cu_31d84d50_352974cute7productE)
_ZN40_INTERNAL_56384dd1_4_k_cu_31d84d50_352974cute7productE:
	.zero		1
	.type		_ZN40_INTERNAL_56384dd1_4_k_cu_31d84d50_352974cuda3std3__45__cpo3endE,@object
	.size		_ZN40_INTERNAL_56384dd1_4_k_cu_31d84d50_352974cuda3std3__45__cpo3endE,(_ZN40_INTERNAL_56384dd1_4_k_cu_31d84d50_352974cuda3std3__419piecewise_constructE - _ZN40_INTERNAL_56384dd1_4_k_cu_31d84d50_352974cuda3std3__45__cpo3endE)
_ZN40_INTERNAL_56384dd1_4_k_cu_31d84d50_352974cuda3std3__45__cpo3endE:
	.zero		1
	.type		_ZN40_INTERNAL_56384dd1_4_k_cu_31d84d50_352974cuda3std3__419piecewise_constructE,@object
	.size		_ZN40_INTERNAL_56384dd1_4_k_cu_31d84d50_352974cuda3std3__419piecewise_constructE,(_ZN40_INTERNAL_56384dd1_4_k_cu_31d84d50_352974cuda3std3__45__cpo4cendE - _ZN40_INTERNAL_56384dd1_4_k_cu_31d84d50_352974cuda3std3__419piecewise_constructE)
_ZN40_INTERNAL_56384dd1_4_k_cu_31d84d50_352974cuda3std3__419piecewise_constructE:
	.zero		1
	.type		_ZN40_INTERNAL_56384dd1_4_k_cu_31d84d50_352974cuda3std3__45__cpo4cendE,@object
	.size		_ZN40_INTERNAL_56384dd1_4_k_cu_31d84d50_352974cuda3std3__45__cpo4cendE,(_ZN40_INTERNAL_56384dd1_4_k_cu_31d84d50_352974cuda3std6ranges3__45__cpo4swapE - _ZN40_INTERNAL_56384dd1_4_k_cu_31d84d50_352974cuda3std3__45__cpo4cendE)
_ZN40_INTERNAL_56384dd1_4_k_cu_31d84d50_352974cuda3std3__45__cpo4cendE:
	.zero		1
	.type		_ZN40_INTERNAL_56384dd1_4_k_cu_31d84d50_352974cuda3std6ranges3__45__cpo4swapE,@object
	.size		_ZN40_INTERNAL_56384dd1_4_k_cu_31d84d50_352974cuda3std6ranges3__45__cpo4swapE,(.L_10 - _ZN40_INTERNAL_56384dd1_4_k_cu_31d84d50_352974cuda3std6ranges3__45__cpo4swapE)
_ZN40_INTERNAL_56384dd1_4_k_cu_31d84d50_352974cuda3std6ranges3__45__cpo4swapE:
	.zero		1
.L_10:


//--------------------- .nv.constant0._ZN7cutlass13device_kernelINS_4gemm6kernel13GemmUniversalIN4cute5tupleIJiiiiEEENS1_10collective13CollectiveMmaINS1_35MainloopSm100TmaUmmaWarpSpecializedILi3ELi2ELi4ENS5_IJNS4_1CILi2EEENSA_ILi4EEENSA_ILi1EEEEEEEENS5_IJNSA_ILi128EEESG_SG_EEENS_10tfloat32_tENS5_IJlSD_lEEESI_SJ_NS4_8TiledMMAINS4_8MMA_AtomIJNS4_23SM100_MMA_TF32_2x1SM_SSISI_SI_fLi128ELi128ELNS4_4UMMA5MajorE0ELSO_0ELNSN_7ScaleInE0ELSP_0EEEEEENS4_6LayoutINS5_IJSD_SD_SD_EEENS5_IJNSA_ILi0EEESU_SU_EEEEENS5_IJNS4_10UnderscoreESX_SX_EEEEENS4_28SM100_TMA_2SM_LOAD_MULTICASTENS4_14ComposedLayoutINS4_7SwizzleILi3ELi4ELi3EEENS4_18smem_ptr_flag_bitsILi32EEENSS_INS5_IJNSA_ILi8EEENSA_ILi32EEEEEENS5_IJS17_SD_EEEEEEEvNS4_8identityENS4_18SM100_TMA_2SM_LOADES1B_vS1C_EENS_8epilogue10collective18CollectiveEpilogueINS1F_23Sm100TmaWarpSpecializedILi4ELi2ELi16ELb1ELb0EEEJNS5_IJNSA_ILi64EEESG_SG_EEENS5_IJNSS_IS1K_SD_EENSS_INS5_IJNSA_ILi16EEESB_EEENS5_IJSD_S1K_EEEEEEEESI_SJ_SI_SJ_NS1F_6fusion15FusionCallbacksIS1J_NS1S_17LinearCombinationISI_fSI_fLNS_15FloatRoundStyleE2EEES1L_S1R_JEEENS4_5SM1004TMEM4LOAD26SM100_TMEM_LOAD_32dp32b16xENS4_13SM90_TMA_LOADENS11_INS12_ILi2ELi4ELi3EEES15_NSS_INS5_IJS16_S1N_EEENS5_IJS1N_SD_EEEEEEENS4_39AutoVectorizingCopyWithAssumedAlignmentILi128EEENS4_14SM90_TMA_STOREES27_S29_S29_EEEvvEEEEvNT_6ParamsE --------------------------
	.section	.nv.constant0._ZN7cutlass13device_kernelINS_4gemm6kernel13GemmUniversalIN4cute5tupleIJiiiiEEENS1_10collective13CollectiveMmaINS1_35MainloopSm100TmaUmmaWarpSpecializedILi3ELi2ELi4ENS5_IJNS4_1CILi2EEENSA_ILi4EEENSA_ILi1EEEEEEEENS5_IJNSA_ILi128EEESG_SG_EEENS_10tfloat32_tENS5_IJlSD_lEEESI_SJ_NS4_8TiledMMAINS4_8MMA_AtomIJNS4_23SM100_MMA_TF32_2x1SM_SSISI_SI_fLi128ELi128ELNS4_4UMMA5MajorE0ELSO_0ELNSN_7ScaleInE0ELSP_0EEEEEENS4_6LayoutINS5_IJSD_SD_SD_EEENS5_IJNSA_ILi0EEESU_SU_EEEEENS5_IJNS4_10UnderscoreESX_SX_EEEEENS4_28SM100_TMA_2SM_LOAD_MULTICASTENS4_14ComposedLayoutINS4_7SwizzleILi3ELi4ELi3EEENS4_18smem_ptr_flag_bitsILi32EEENSS_INS5_IJNSA_ILi8EEENSA_ILi32EEEEEENS5_IJS17_SD_EEEEEEEvNS4_8identityENS4_18SM100_TMA_2SM_LOADES1B_vS1C_EENS_8epilogue10collective18CollectiveEpilogueINS1F_23Sm100TmaWarpSpecializedILi4ELi2ELi16ELb1ELb0EEEJNS5_IJNSA_ILi64EEESG_SG_EEENS5_IJNSS_IS1K_SD_EENSS_INS5_IJNSA_ILi16EEESB_EEENS5_IJSD_S1K_EEEEEEEESI_SJ_SI_SJ_NS1F_6fusion15FusionCallbacksIS1J_NS1S_17LinearCombinationISI_fSI_fLNS_15FloatRoundStyleE2EEES1L_S1R_JEEENS4_5SM1004TMEM4LOAD26SM100_TMEM_LOAD_32dp32b16xENS4_13SM90_TMA_LOADENS11_INS12_ILi2ELi4ELi3EEES15_NSS_INS5_IJS16_S1N_EEENS5_IJS1N_SD_EEEEEEENS4_39AutoVectorizingCopyWithAssumedAlignmentILi128EEENS4_14SM90_TMA_STOREES27_S29_S29_EEEvvEEEEvNT_6ParamsE,"a",@progbits
	.sectionflags	@""
	.align	4
.nv.constant0._ZN7cutlass13device_kernelINS_4gemm6kernel13GemmUniversalIN4cute5tupleIJiiiiEEENS1_10collective13CollectiveMmaINS1_35MainloopSm100TmaUmmaWarpSpecializedILi3ELi2ELi4ENS5_IJNS4_1CILi2EEENSA_ILi4EEENSA_ILi1EEEEEEEENS5_IJNSA_ILi128EEESG_SG_EEENS_10tfloat32_tENS5_IJlSD_lEEESI_SJ_NS4_8TiledMMAINS4_8MMA_AtomIJNS4_23SM100_MMA_TF32_2x1SM_SSISI_SI_fLi128ELi128ELNS4_4UMMA5MajorE0ELSO_0ELNSN_7ScaleInE0ELSP_0EEEEEENS4_6LayoutINS5_IJSD_SD_SD_EEENS5_IJNSA_ILi0EEESU_SU_EEEEENS5_IJNS4_10UnderscoreESX_SX_EEEEENS4_28SM100_TMA_2SM_LOAD_MULTICASTENS4_14ComposedLayoutINS4_7SwizzleILi3ELi4ELi3EEENS4_18smem_ptr_flag_bitsILi32EEENSS_INS5_IJNSA_ILi8EEENSA_ILi32EEEEEENS5_IJS17_SD_EEEEEEEvNS4_8identityENS4_18SM100_TMA_2SM_LOADES1B_vS1C_EENS_8epilogue10collective18CollectiveEpilogueINS1F_23Sm100TmaWarpSpecializedILi4ELi2ELi16ELb1ELb0EEEJNS5_IJNSA_ILi64EEESG_SG_EEENS5_IJNSS_IS1K_SD_EENSS_INS5_IJNSA_ILi16EEESB_EEENS5_IJSD_S1K_EEEEEEEESI_SJ_SI_SJ_NS1F_6fusion15FusionCallbacksIS1J_NS1S_17LinearCombinationISI_fSI_fLNS_15FloatRoundStyleE2EEES1L_S1R_JEEENS4_5SM1004TMEM4LOAD26SM100_TMEM_LOAD_32dp32b16xENS4_13SM90_TMA_LOADENS11_INS12_ILi2ELi4ELi3EEES15_NSS_INS5_IJS16_S1N_EEENS5_IJS1N_SD_EEEEEEENS4_39AutoVectorizingCopyWithAssumedAlignmentILi128EEENS4_14SM90_TMA_STOREES27_S29_S29_EEEvvEEEEvNT_6ParamsE:
	.zero		2944


//--------------------- SYMBOLS --------------------------

	.type		.nv.reservedSmem.offset0,@object
	.size		.nv.reservedSmem.offset0,0x4
	.type		.nv.reservedSmem.cap,@object
	.size		.nv.reservedSmem.cap,0x4
	.type		__assertfail,@function
